// auto-generated by cutlass_sweep.epilogue — config: {"arch": "sm_100", "cluster_m": 1, "cluster_n": 1, "dtype": "e4m3", "fusion": "bias_relu", "tile_k": 64, "tile_m": 128, "tile_n": 256}
#include "cutlass/cutlass.h"
#include "cutlass/gemm/collective/collective_builder.hpp"
#include "cutlass/gemm/device/gemm_universal_adapter.h"
#include "cutlass/gemm/kernel/gemm_universal.hpp"
#include "cutlass/epilogue/collective/collective_builder.hpp"
#include "cutlass/epilogue/fusion/operations.hpp"
#include "cutlass/epilogue/thread/activation.h"

using Elem = cutlass::float_e4m3_t;
using Acc  = float;
using TileShape    = cute::Shape<cute::_128, cute::_256, cute::_64>;
using ClusterShape = cute::Shape<cute::_1, cute::_1, cute::_1>;
using FusionOp     = cutlass::epilogue::fusion::LinCombPerRowBiasEltAct<cutlass::epilogue::thread::ReLU, Elem, Acc>;

using CollectiveEpilogue = typename cutlass::epilogue::collective::CollectiveBuilder<
    cutlass::arch::Sm100, cutlass::arch::OpClassTensorOp,
    TileShape, ClusterShape,
    cutlass::epilogue::collective::EpilogueTileAuto,
    Acc, Acc,
    Elem, cutlass::layout::RowMajor, 128 / cutlass::sizeof_bits<Elem>::value,
    Elem, cutlass::layout::RowMajor, 128 / cutlass::sizeof_bits<Elem>::value,
    cutlass::epilogue::collective::EpilogueScheduleAuto,
    FusionOp
  >::CollectiveOp;

using CollectiveMainloop = typename cutlass::gemm::collective::CollectiveBuilder<
    cutlass::arch::Sm100, cutlass::arch::OpClassTensorOp,
    Elem, cutlass::layout::RowMajor, 128 / cutlass::sizeof_bits<Elem>::value,
    Elem, cutlass::layout::ColumnMajor, 128 / cutlass::sizeof_bits<Elem>::value,
    Acc,
    TileShape, ClusterShape,
    cutlass::gemm::collective::StageCountAutoCarveout<
        static_cast<int>(sizeof(typename CollectiveEpilogue::SharedStorage))>,
    cutlass::gemm::collective::KernelScheduleAuto
  >::CollectiveOp;

using GemmKernel = cutlass::gemm::kernel::GemmUniversal<
    cute::Shape<int,int,int,int>, CollectiveMainloop, CollectiveEpilogue>;
using Gemm = cutlass::gemm::device::GemmUniversalAdapter<GemmKernel>;

auto* _anchor = &cutlass::device_kernel<GemmKernel>;


// ===== COMPILED SASS (sm_100a) =====

	.target	sm_100a

	.elftype	@"ET_EXEC"


//--------------------- .note.nv.tkinfo           --------------------------
	.section	.note.nv.tkinfo,"",@"SHT_NOTE"
	.sectionflags	@"SHF_NOTE_NV_TKINFO"
	.tkinfo
        /*0018*/ 	.word	0x00000002
        /*0030*/ 	.string	""
        /*0030*/ 	.string	"ptxas"
        /*0030*/ 	.string	"Cuda compilation tools, release 13.0, V13.0.88"
        /*0030*/ 	.string	"Build cuda_13.0.r13.0/compiler.36424714_0"
        /*0030*/ 	.string	"-arch sm_100a -m 64 "



//--------------------- .note.nv.cuinfo           --------------------------
	.section	.note.nv.cuinfo,"",@"SHT_NOTE"
	.sectionflags	@"SHF_NOTE_NV_CUINFO"
        /*0018*/ 	.short	0x0002
        /*001a*/ 	.short	0x0064
        /*001c*/ 	.short	0x0082
	.zero		2


//--------------------- .nv.info                  --------------------------
	.section	.nv.info,"",@"SHT_CUDA_INFO"
	.align	4


	//----- nvinfo : EIATTR_REGCOUNT
	.align		4
        /*0000*/ 	.byte	0x04, 0x2f
        /*0002*/ 	.short	(.L_20 - .L_19)
	.align		4
.L_19:
        /*0004*/ 	.word	index@(_ZN7cutlass13device_kernelINS_4gemm6kernel13GemmUniversalIN4cute5tupleIJiiiiEEENS1_10collective13CollectiveMmaINS1_35MainloopSm100TmaUmmaWarpSpecializedILi7ELi2ELi2ENS5_IJNS4_1CILi1EEESB_SB_EEEEENS5_IJNSA_ILi128EEENSA_ILi256EEENSA_ILi64EEEEEENS_12float_e4m3_tENS5_IJlSB_lEEESI_SJ_NS4_8TiledMMAINS4_8MMA_AtomIJNS4_10MMA_TraitsINS4_19SM100_MMA_F8F6F4_SSEJSI_SI_fSE_SF_NS4_17integral_constantINS4_4UMMA5MajorELSQ_0EEESR_NSO_INSP_7ScaleInELSS_0EEEST_EEEEEENS4_6LayoutISC_NS5_IJNSA_ILi0EEESX_SX_EEEEENS5_IJNS4_10UnderscoreES10_S10_EEEEENS4_13SM90_TMA_LOADENS4_14ComposedLayoutINS4_7SwizzleILi2ELi4ELi3EEENS4_18smem_ptr_flag_bitsILi8EEENSW_INS5_IJNSA_ILi8EEESG_EEENS5_IJSG_SB_EEEEEEEvNS4_8identityES13_S1D_vS1E_EENS_8epilogue10collective18CollectiveEpilogueINS1G_23Sm100TmaWarpSpecializedILi4ELi2ELi64ELb0ELb0EEEJSH_NS5_IJNSW_ISE_SB_EENSW_ISG_SB_EEEEESI_SJ_SI_SJ_NS1G_6fusion15FusionCallbacksIS1K_NS1O_23LinCombPerRowBiasEltActINS1G_6thread4ReLuESI_fSI_SI_fLi16ELNS_15FloatRoundStyleE2EEESH_S1N_JEEENS4_5SM1004TMEM4LOAD26SM100_TMEM_LOAD_32dp32b64xES13_S1D_NS4_39AutoVectorizingCopyWithAssumedAlignmentILi128EEENS4_14SM90_TMA_STOREES1D_S21_S21_EEEvvEEEEvNT_6ParamsE)
        /*0008*/ 	.word	0x000000ca


	//----- nvinfo : EIATTR_FRAME_SIZE
	.align		4
.L_20:
        /*000c*/ 	.byte	0x04, 0x11
        /*000e*/ 	.short	(.L_22 - .L_21)
	.align		4
.L_21:
        /*0010*/ 	.word	index@($__internal_2_$__cuda_sm10x_tcgen05_guardrail_trap_unallocated_columns_being_dealloced)
        /*0014*/ 	.word	0x00000000


	//----- nvinfo : EIATTR_FRAME_SIZE
	.align		4
.L_22:
        /*0018*/ 	.byte	0x04, 0x11
        /*001a*/ 	.short	(.L_24 - .L_23)
	.align		4
.L_23:
        /*001c*/ 	.word	index@($__internal_1_$__cuda_sm10x_tcgen05_guardrail_trap_phase_invalid_during_alloc)
        /*0020*/ 	.word	0x00000000


	//----- nvinfo : EIATTR_FRAME_SIZE
	.align		4
.L_24:
        /*0024*/ 	.byte	0x04, 0x11
        /*0026*/ 	.short	(.L_26 - .L_25)
	.align		4
.L_25:
        /*0028*/ 	.word	index@($__internal_0_$__cuda_sm10x_tcgen05_guardrail_trap_col_being_dealloced_not_returned_by_alloc)
        /*002c*/ 	.word	0x00000000


	//----- nvinfo : EIATTR_FRAME_SIZE
	.align		4
.L_26:
        /*0030*/ 	.byte	0x04, 0x11
        /*0032*/ 	.short	(.L_28 - .L_27)
	.align		4
.L_27:
        /*0034*/ 	.word	index@(_ZN7cutlass13device_kernelINS_4gemm6kernel13GemmUniversalIN4cute5tupleIJiiiiEEENS1_10collective13CollectiveMmaINS1_35MainloopSm100TmaUmmaWarpSpecializedILi7ELi2ELi2ENS5_IJNS4_1CILi1EEESB_SB_EEEEENS5_IJNSA_ILi128EEENSA_ILi256EEENSA_ILi64EEEEEENS_12float_e4m3_tENS5_IJlSB_lEEESI_SJ_NS4_8TiledMMAINS4_8MMA_AtomIJNS4_10MMA_TraitsINS4_19SM100_MMA_F8F6F4_SSEJSI_SI_fSE_SF_NS4_17integral_constantINS4_4UMMA5MajorELSQ_0EEESR_NSO_INSP_7ScaleInELSS_0EEEST_EEEEEENS4_6LayoutISC_NS5_IJNSA_ILi0EEESX_SX_EEEEENS5_IJNS4_10UnderscoreES10_S10_EEEEENS4_13SM90_TMA_LOADENS4_14ComposedLayoutINS4_7SwizzleILi2ELi4ELi3EEENS4_18smem_ptr_flag_bitsILi8EEENSW_INS5_IJNSA_ILi8EEESG_EEENS5_IJSG_SB_EEEEEEEvNS4_8identityES13_S1D_vS1E_EENS_8epilogue10collective18CollectiveEpilogueINS1G_23Sm100TmaWarpSpecializedILi4ELi2ELi64ELb0ELb0EEEJSH_NS5_IJNSW_ISE_SB_EENSW_ISG_SB_EEEEESI_SJ_SI_SJ_NS1G_6fusion15FusionCallbacksIS1K_NS1O_23LinCombPerRowBiasEltActINS1G_6thread4ReLuESI_fSI_SI_fLi16ELNS_15FloatRoundStyleE2EEESH_S1N_JEEENS4_5SM1004TMEM4LOAD26SM100_TMEM_LOAD_32dp32b64xES13_S1D_NS4_39AutoVectorizingCopyWithAssumedAlignmentILi128EEENS4_14SM90_TMA_STOREES1D_S21_S21_EEEvvEEEEvNT_6ParamsE)
        /*0038*/ 	.word	0x00000000


	//----- nvinfo : EIATTR_MIN_STACK_SIZE
	.align		4
.L_28:
        /*003c*/ 	.byte	0x04, 0x12
        /*003e*/ 	.short	(.L_30 - .L_29)
	.align		4
.L_29:
        /*0040*/ 	.word	index@(_ZN7cutlass13device_kernelINS_4gemm6kernel13GemmUniversalIN4cute5tupleIJiiiiEEENS1_10collective13CollectiveMmaINS1_35MainloopSm100TmaUmmaWarpSpecializedILi7ELi2ELi2ENS5_IJNS4_1CILi1EEESB_SB_EEEEENS5_IJNSA_ILi128EEENSA_ILi256EEENSA_ILi64EEEEEENS_12float_e4m3_tENS5_IJlSB_lEEESI_SJ_NS4_8TiledMMAINS4_8MMA_AtomIJNS4_10MMA_TraitsINS4_19SM100_MMA_F8F6F4_SSEJSI_SI_fSE_SF_NS4_17integral_constantINS4_4UMMA5MajorELSQ_0EEESR_NSO_INSP_7ScaleInELSS_0EEEST_EEEEEENS4_6LayoutISC_NS5_IJNSA_ILi0EEESX_SX_EEEEENS5_IJNS4_10UnderscoreES10_S10_EEEEENS4_13SM90_TMA_LOADENS4_14ComposedLayoutINS4_7SwizzleILi2ELi4ELi3EEENS4_18smem_ptr_flag_bitsILi8EEENSW_INS5_IJNSA_ILi8EEESG_EEENS5_IJSG_SB_EEEEEEEvNS4_8identityES13_S1D_vS1E_EENS_8epilogue10collective18CollectiveEpilogueINS1G_23Sm100TmaWarpSpecializedILi4ELi2ELi64ELb0ELb0EEEJSH_NS5_IJNSW_ISE_SB_EENSW_ISG_SB_EEEEESI_SJ_SI_SJ_NS1G_6fusion15FusionCallbacksIS1K_NS1O_23LinCombPerRowBiasEltActINS1G_6thread4ReLuESI_fSI_SI_fLi16ELNS_15FloatRoundStyleE2EEESH_S1N_JEEENS4_5SM1004TMEM4LOAD26SM100_TMEM_LOAD_32dp32b64xES13_S1D_NS4_39AutoVectorizingCopyWithAssumedAlignmentILi128EEENS4_14SM90_TMA_STOREES1D_S21_S21_EEEvvEEEEvNT_6ParamsE)
        /*0044*/ 	.word	0x00000000
.L_30:


//--------------------- .nv.compat                --------------------------
	.section	.nv.compat,"",@"SHT_CUDA_COMPAT_INFO"
	.align	4
        /*0000*/ 	.byte	0x02, 0x09, 0x01, 0x00, 0x02, 0x02, 0x02, 0x00, 0x02, 0x05, 0x05, 0x00, 0x03, 0x07, 0x01, 0x01
        /*0010*/ 	.byte	0x02, 0x03, 0x01, 0x00, 0x02, 0x06, 0x01, 0x00, 0x04, 0x0b, 0x08, 0x00, 0x09, 0x00, 0x00, 0x00
        /*0020*/ 	.byte	0x00, 0x00, 0x00, 0x00


//--------------------- .nv.info._ZN7cutlass13device_kernelINS_4gemm6kernel13GemmUniversalIN4cute5tupleIJiiiiEEENS1_10collective13CollectiveMmaINS1_35MainloopSm100TmaUmmaWarpSpecializedILi7ELi2ELi2ENS5_IJNS4_1CILi1EEESB_SB_EEEEENS5_IJNSA_ILi128EEENSA_ILi256EEENSA_ILi64EEEEEENS_12float_e4m3_tENS5_IJlSB_lEEESI_SJ_NS4_8TiledMMAINS4_8MMA_AtomIJNS4_10MMA_TraitsINS4_19SM100_MMA_F8F6F4_SSEJSI_SI_fSE_SF_NS4_17integral_constantINS4_4UMMA5MajorELSQ_0EEESR_NSO_INSP_7ScaleInELSS_0EEEST_EEEEEENS4_6LayoutISC_NS5_IJNSA_ILi0EEESX_SX_EEEEENS5_IJNS4_10UnderscoreES10_S10_EEEEENS4_13SM90_TMA_LOADENS4_14ComposedLayoutINS4_7SwizzleILi2ELi4ELi3EEENS4_18smem_ptr_flag_bitsILi8EEENSW_INS5_IJNSA_ILi8EEESG_EEENS5_IJSG_SB_EEEEEEEvNS4_8identityES13_S1D_vS1E_EENS_8epilogue10collective18CollectiveEpilogueINS1G_23Sm100TmaWarpSpecializedILi4ELi2ELi64ELb0ELb0EEEJSH_NS5_IJNSW_ISE_SB_EENSW_ISG_SB_EEEEESI_SJ_SI_SJ_NS1G_6fusion15FusionCallbacksIS1K_NS1O_23LinCombPerRowBiasEltActINS1G_6thread4ReLuESI_fSI_SI_fLi16ELNS_15FloatRoundStyleE2EEESH_S1N_JEEENS4_5SM1004TMEM4LOAD26SM100_TMEM_LOAD_32dp32b64xES13_S1D_NS4_39AutoVectorizingCopyWithAssumedAlignmentILi128EEENS4_14SM90_TMA_STOREES1D_S21_S21_EEEvvEEEEvNT_6ParamsE --------------------------
	.section	.nv.info._ZN7cutlass13device_kernelINS_4gemm6kernel13GemmUniversalIN4cute5tupleIJiiiiEEENS1_10collective13CollectiveMmaINS1_35MainloopSm100TmaUmmaWarpSpecializedILi7ELi2ELi2ENS5_IJNS4_1CILi1EEESB_SB_EEEEENS5_IJNSA_ILi128EEENSA_ILi256EEENSA_ILi64EEEEEENS_12float_e4m3_tENS5_IJlSB_lEEESI_SJ_NS4_8TiledMMAINS4_8MMA_AtomIJNS4_10MMA_TraitsINS4_19SM100_MMA_F8F6F4_SSEJSI_SI_fSE_SF_NS4_17integral_constantINS4_4UMMA5MajorELSQ_0EEESR_NSO_INSP_7ScaleInELSS_0EEEST_EEEEEENS4_6LayoutISC_NS5_IJNSA_ILi0EEESX_SX_EEEEENS5_IJNS4_10UnderscoreES10_S10_EEEEENS4_13SM90_TMA_LOADENS4_14ComposedLayoutINS4_7SwizzleILi2ELi4ELi3EEENS4_18smem_ptr_flag_bitsILi8EEENSW_INS5_IJNSA_ILi8EEESG_EEENS5_IJSG_SB_EEEEEEEvNS4_8identityES13_S1D_vS1E_EENS_8epilogue10collective18CollectiveEpilogueINS1G_23Sm100TmaWarpSpecializedILi4ELi2ELi64ELb0ELb0EEEJSH_NS5_IJNSW_ISE_SB_EENSW_ISG_SB_EEEEESI_SJ_SI_SJ_NS1G_6fusion15FusionCallbacksIS1K_NS1O_23LinCombPerRowBiasEltActINS1G_6thread4ReLuESI_fSI_SI_fLi16ELNS_15FloatRoundStyleE2EEESH_S1N_JEEENS4_5SM1004TMEM4LOAD26SM100_TMEM_LOAD_32dp32b64xES13_S1D_NS4_39AutoVectorizingCopyWithAssumedAlignmentILi128EEENS4_14SM90_TMA_STOREES1D_S21_S21_EEEvvEEEEvNT_6ParamsE,"",@"SHT_CUDA_INFO"
	.sectionflags	@""
	.align	4


	//----- nvinfo : EIATTR_CUDA_API_VERSION
	.align		4
        /*0000*/ 	.byte	0x04, 0x37
        /*0002*/ 	.short	(.L_32 - .L_31)
.L_31:
        /*0004*/ 	.word	0x00000082


	//----- nvinfo : EIATTR_KPARAM_INFO
	.align		4
.L_32:
        /*0008*/ 	.byte	0x04, 0x17
        /*000a*/ 	.short	(.L_34 - .L_33)
.L_33:
        /*000c*/ 	.word	0x00000000
        /*0010*/ 	.short	0x0000
        /*0012*/ 	.short	0x0000
        /*0014*/ 	.byte	0x00, 0xf0, 0x01, 0x20


	//----- nvinfo : EIATTR_AT_ENTRY_FRAGMENTS
	.align		4
.L_34:
        /*0018*/ 	.byte	0x04, 0x4f
        /*001a*/ 	.short	(.L_36 - .L_35)


	//   ....[0]....
.L_35:
        /*001c*/ 	.word	0x00000006


	//----- nvinfo : EIATTR_RESERVED_SMEM_USED
	.align		4
.L_36:
        /*0020*/ 	.byte	0x01, 0x41
	.zero		2


	//----- nvinfo : EIATTR_SPARSE_MMA_MASK
	.align		4
        /*0024*/ 	.byte	0x03, 0x50
        /*0026*/ 	.short	0x0000


	//----- nvinfo : EIATTR_TCGEN05_1CTA_USED
	.align		4
        /*0028*/ 	.byte	0x01, 0x51
	.zero		2


	//----- nvinfo : EIATTR_MAXREG_COUNT
	.align		4
        /*002c*/ 	.byte	0x03, 0x1b
        /*002e*/ 	.short	0x00ff


	//----- nvinfo : EIATTR_NUM_BARRIERS
	.align		4
        /*0030*/ 	.byte	0x02, 0x4c
        /*0032*/ 	.byte	0x07
	.zero		1


	//----- nvinfo : EIATTR_EXTERNS
	.align		4
        /*0034*/ 	.byte	0x04, 0x0f
        /*0036*/ 	.short	(.L_38 - .L_37)


	//   ....[0]....
	.align		4
.L_37:
        /*0038*/ 	.word	index@(__assertfail)


	//----- nvinfo : EIATTR_MERCURY_ISA_VERSION
	.align		4
.L_38:
        /*003c*/ 	.byte	0x03, 0x5f
        /*003e*/ 	.short	0x0101


	//----- nvinfo : EIATTR_INT_WARP_WIDE_INSTR_OFFSETS
	.align		4
        /*0040*/ 	.byte	0x04, 0x31
        /*0042*/ 	.short	(.L_40 - .L_39)


	//   ....[0]....
.L_39:
        /*0044*/ 	.word	0x00001dc0


	//   ....[1]....
        /*0048*/ 	.word	0x000037b0


	//   ....[2]....
        /*004c*/ 	.word	0x000037e0


	//   ....[3]....
        /*0050*/ 	.word	0x00003830


	//   ....[4]....
        /*0054*/ 	.word	0x00004150


	//   ....[5]....
        /*0058*/ 	.word	0x000041b0


	//   ....[6]....
        /*005c*/ 	.word	0x00004290


	//   ....[7]....
        /*0060*/ 	.word	0x00004300


	//   ....[8]....
        /*0064*/ 	.word	0x00004410


	//   ....[9]....
        /*0068*/ 	.word	0x000044a0


	//   ....[10]....
        /*006c*/ 	.word	0x00004670


	//   ....[11]....
        /*0070*/ 	.word	0x000047d0


	//   ....[12]....
        /*0074*/ 	.word	0x000057b0


	//----- nvinfo : EIATTR_COOP_GROUP_MASK_REGIDS
	.align		4
.L_40:
        /*0078*/ 	.byte	0x04, 0x29
        /*007a*/ 	.short	(.L_42 - .L_41)


	//   ....[0]....
.L_41:
        /*007c*/ 	.word	0xffffffff


	//   ....[1]....
        /*0080*/ 	.word	0xffffffff


	//   ....[2]....
        /*0084*/ 	.word	0xffffffff


	//   ....[3]....
        /*0088*/ 	.word	0xffffffff


	//   ....[4]....
        /*008c*/ 	.word	0xffffffff


	//   ....[5]....
        /*0090*/ 	.word	0xffffffff


	//   ....[6]....
        /*0094*/ 	.word	0xffffffff


	//   ....[7]....
        /*0098*/ 	.word	0xffffffff


	//   ....[8]....
        /*009c*/ 	.word	0xffffffff


	//   ....[9]....
        /*00a0*/ 	.word	0xffffffff


	//   ....[10]....
        /*00a4*/ 	.word	0xffffffff


	//   ....[11]....
        /*00a8*/ 	.word	0xffffffff


	//   ....[12]....
        /*00ac*/ 	.word	0xffffffff


	//----- nvinfo : EIATTR_COOP_GROUP_INSTR_OFFSETS
	.align		4
.L_42:
        /*00b0*/ 	.byte	0x04, 0x28
        /*00b2*/ 	.short	(.L_44 - .L_43)


	//   ....[0]....
.L_43:
        /*00b4*/ 	.word	0x00000090


	//   ....[1]....
        /*00b8*/ 	.word	0x000004a0


	//   ....[2]....
        /*00bc*/ 	.word	0x00000670


	//   ....[3]....
        /*00c0*/ 	.word	0x00000810


	//   ....[4]....
        /*00c4*/ 	.word	0x00000910


	//   ....[5]....
        /*00c8*/ 	.word	0x00000a80


	//   ....[6]....
        /*00cc*/ 	.word	0x00000be0


	//   ....[7]....
        /*00d0*/ 	.word	0x00001ca0


	//   ....[8]....
        /*00d4*/ 	.word	0x00002c30


	//   ....[9]....
        /*00d8*/ 	.word	0x00002e40


	//   ....[10]....
        /*00dc*/ 	.word	0x00002e70


	//   ....[11]....
        /*00e0*/ 	.word	0x000036a0


	//   ....[12]....
        /*00e4*/ 	.word	0x000038d0


	//----- nvinfo : EIATTR_VRC_CTA_INIT_COUNT
	.align		4
.L_44:
        /*00e8*/ 	.byte	0x02, 0x4a
        /*00ea*/ 	.byte	0x80
	.zero		1


	//----- nvinfo : EIATTR_SYSCALL_OFFSETS
	.align		4
        /*00ec*/ 	.byte	0x04, 0x46
        /*00ee*/ 	.short	(.L_46 - .L_45)


	//   ....[0]....
.L_45:
        /*00f0*/ 	.word	0x00005290


	//   ....[1]....
        /*00f4*/ 	.word	0x000053d0


	//   ....[2]....
        /*00f8*/ 	.word	0x00005e20


	//   ....[3]....
        /*00fc*/ 	.word	0x00007450


	//   ....[4]....
        /*0100*/ 	.word	0x00008a10


	//   ....[5]....
        /*0104*/ 	.word	0x00009ff0


	//----- nvinfo : EIATTR_MBARRIER_INSTR_OFFSETS
	.align		4
.L_46:
        /*0108*/ 	.byte	0x04, 0x39
        /*010a*/ 	.short	(.L_48 - .L_47)


	//   ....[0]....
.L_47:
        /*010c*/ 	.word	0x00000580
        /*0110*/ 	.word	0x000000ff
        /*0114*/ 	.word	0x00000000
        /*0118*/ 	.short	0x0100
        /*011a*/ 	.byte	0x05
	.zero		1


	//   ....[1]....
        /*011c*/ 	.word	0x00000590
        /*0120*/ 	.word	0x000000ff
        /*0124*/ 	.word	0x00000038
        /*0128*/ 	.short	0x0100
        /*012a*/ 	.byte	0x05
	.zero		1


	//   ....[2]....
        /*012c*/ 	.word	0x000005a0
        /*0130*/ 	.word	0x000000ff
        /*0134*/ 	.word	0x00000008
        /*0138*/ 	.short	0x0100
        /*013a*/ 	.byte	0x05
	.zero		1


	//   ....[3]....
        /*013c*/ 	.word	0x000005b0
        /*0140*/ 	.word	0x000000ff
        /*0144*/ 	.word	0x00000040
        /*0148*/ 	.short	0x0100
        /*014a*/ 	.byte	0x05
	.zero		1


	//   ....[4]....
        /*014c*/ 	.word	0x000005c0
        /*0150*/ 	.word	0x000000ff
        /*0154*/ 	.word	0x00000010
        /*0158*/ 	.short	0x0100
        /*015a*/ 	.byte	0x05
	.zero		1


	//   ....[5]....
        /*015c*/ 	.word	0x000005d0
        /*0160*/ 	.word	0x000000ff
        /*0164*/ 	.word	0x00000048
        /*0168*/ 	.short	0x0100
        /*016a*/ 	.byte	0x05
	.zero		1


	//   ....[6]....
        /*016c*/ 	.word	0x000005e0
        /*0170*/ 	.word	0x000000ff
        /*0174*/ 	.word	0x00000018
        /*0178*/ 	.short	0x0100
        /*017a*/ 	.byte	0x05
	.zero		1


	//   ....[7]....
        /*017c*/ 	.word	0x000005f0
        /*0180*/ 	.word	0x000000ff
        /*0184*/ 	.word	0x00000050
        /*0188*/ 	.short	0x0100
        /*018a*/ 	.byte	0x05
	.zero		1


	//   ....[8]....
        /*018c*/ 	.word	0x00000600
        /*0190*/ 	.word	0x000000ff
        /*0194*/ 	.word	0x00000020
        /*0198*/ 	.short	0x0100
        /*019a*/ 	.byte	0x05
	.zero		1


	//   ....[9]....
        /*019c*/ 	.word	0x00000610
        /*01a0*/ 	.word	0x000000ff
        /*01a4*/ 	.word	0x00000058
        /*01a8*/ 	.short	0x0100
        /*01aa*/ 	.byte	0x05
	.zero		1


	//   ....[10]....
        /*01ac*/ 	.word	0x00000620
        /*01b0*/ 	.word	0x000000ff
        /*01b4*/ 	.word	0x00000028
        /*01b8*/ 	.short	0x0100
        /*01ba*/ 	.byte	0x05
	.zero		1


	//   ....[11]....
        /*01bc*/ 	.word	0x00000630
        /*01c0*/ 	.word	0x000000ff
        /*01c4*/ 	.word	0x00000060
        /*01c8*/ 	.short	0x0100
        /*01ca*/ 	.byte	0x05
	.zero		1


	//   ....[12]....
        /*01cc*/ 	.word	0x00000640
        /*01d0*/ 	.word	0x000000ff
        /*01d4*/ 	.word	0x00000030
        /*01d8*/ 	.short	0x0100
        /*01da*/ 	.byte	0x05
	.zero		1


	//   ....[13]....
        /*01dc*/ 	.word	0x00000650
        /*01e0*/ 	.word	0x000000ff
        /*01e4*/ 	.word	0x00000068
        /*01e8*/ 	.short	0x0100
        /*01ea*/ 	.byte	0x05
	.zero		1


	//   ....[14]....
        /*01ec*/ 	.word	0x00000780
        /*01f0*/ 	.word	0x000000ff
        /*01f4*/ 	.word	0x00000070
        /*01f8*/ 	.short	0x0100
        /*01fa*/ 	.byte	0x07
	.zero		1


	//   ....[15]....
        /*01fc*/ 	.word	0x00000790
        /*0200*/ 	.word	0x000000ff
        /*0204*/ 	.word	0x00000090
        /*0208*/ 	.short	0x0100
        /*020a*/ 	.byte	0x07
	.zero		1


	//   ....[16]....
        /*020c*/ 	.word	0x000007a0
        /*0210*/ 	.word	0x000000ff
        /*0214*/ 	.word	0x00000078
        /*0218*/ 	.short	0x0100
        /*021a*/ 	.byte	0x07
	.zero		1


	//   ....[17]....
        /*021c*/ 	.word	0x000007b0
        /*0220*/ 	.word	0x000000ff
        /*0224*/ 	.word	0x00000098
        /*0228*/ 	.short	0x0100
        /*022a*/ 	.byte	0x07
	.zero		1


	//   ....[18]....
        /*022c*/ 	.word	0x000007c0
        /*0230*/ 	.word	0x000000ff
        /*0234*/ 	.word	0x00000080
        /*0238*/ 	.short	0x0100
        /*023a*/ 	.byte	0x07
	.zero		1


	//   ....[19]....
        /*023c*/ 	.word	0x000007d0
        /*0240*/ 	.word	0x000000ff
        /*0244*/ 	.word	0x000000a0
        /*0248*/ 	.short	0x0100
        /*024a*/ 	.byte	0x07
	.zero		1


	//   ....[20]....
        /*024c*/ 	.word	0x000007e0
        /*0250*/ 	.word	0x000000ff
        /*0254*/ 	.word	0x00000088
        /*0258*/ 	.short	0x0100
        /*025a*/ 	.byte	0x07
	.zero		1


	//   ....[21]....
        /*025c*/ 	.word	0x000007f0
        /*0260*/ 	.word	0x000000ff
        /*0264*/ 	.word	0x000000a8
        /*0268*/ 	.short	0x0100
        /*026a*/ 	.byte	0x07
	.zero		1


	//   ....[22]....
        /*026c*/ 	.word	0x000008e0
        /*0270*/ 	.word	0x000000ff
        /*0274*/ 	.word	0x000000b0
        /*0278*/ 	.short	0x0100
        /*027a*/ 	.byte	0x05
	.zero		1


	//   ....[23]....
        /*027c*/ 	.word	0x000008f0
        /*0280*/ 	.word	0x000000ff
        /*0284*/ 	.word	0x000000b8
        /*0288*/ 	.short	0x0100
        /*028a*/ 	.byte	0x05
	.zero		1


	//   ....[24]....
        /*028c*/ 	.word	0x00000a30
        /*0290*/ 	.word	0x000000ff
        /*0294*/ 	.word	0x000000c0
        /*0298*/ 	.short	0x0100
        /*029a*/ 	.byte	0x05
	.zero		1


	//   ....[25]....
        /*029c*/ 	.word	0x00000a40
        /*02a0*/ 	.word	0x000000ff
        /*02a4*/ 	.word	0x000000d0
        /*02a8*/ 	.short	0x0100
        /*02aa*/ 	.byte	0x05
	.zero		1


	//   ....[26]....
        /*02ac*/ 	.word	0x00000a50
        /*02b0*/ 	.word	0x000000ff
        /*02b4*/ 	.word	0x000000c8
        /*02b8*/ 	.short	0x0100
        /*02ba*/ 	.byte	0x05
	.zero		1


	//   ....[27]....
        /*02bc*/ 	.word	0x00000a60
        /*02c0*/ 	.word	0x000000ff
        /*02c4*/ 	.word	0x000000d8
        /*02c8*/ 	.short	0x0100
        /*02ca*/ 	.byte	0x05
	.zero		1


	//   ....[28]....
        /*02cc*/ 	.word	0x00000b90
        /*02d0*/ 	.word	0x000000ff
        /*02d4*/ 	.word	0x000000e0
        /*02d8*/ 	.short	0x0100
        /*02da*/ 	.byte	0x07
	.zero		1


	//   ....[29]....
        /*02dc*/ 	.word	0x00000ba0
        /*02e0*/ 	.word	0x000000ff
        /*02e4*/ 	.word	0x000000f0
        /*02e8*/ 	.short	0x0100
        /*02ea*/ 	.byte	0x07
	.zero		1


	//   ....[30]....
        /*02ec*/ 	.word	0x00000bb0
        /*02f0*/ 	.word	0x000000ff
        /*02f4*/ 	.word	0x000000e8
        /*02f8*/ 	.short	0x0100
        /*02fa*/ 	.byte	0x07
	.zero		1


	//   ....[31]....
        /*02fc*/ 	.word	0x00000bc0
        /*0300*/ 	.word	0x000000ff
        /*0304*/ 	.word	0x000000f8
        /*0308*/ 	.short	0x0100
        /*030a*/ 	.byte	0x07
	.zero		1


	//   ....[32]....
        /*030c*/ 	.word	0x00000cb0
        /*0310*/ 	.word	0x000000ff
        /*0314*/ 	.word	0x00000100
        /*0318*/ 	.short	0x0100
        /*031a*/ 	.byte	0x05
	.zero		1


	//   ....[33]....
        /*031c*/ 	.word	0x00000cc0
        /*0320*/ 	.word	0x000000ff
        /*0324*/ 	.word	0x00000110
        /*0328*/ 	.short	0x0100
        /*032a*/ 	.byte	0x05
	.zero		1


	//   ....[34]....
        /*032c*/ 	.word	0x00000cd0
        /*0330*/ 	.word	0x000000ff
        /*0334*/ 	.word	0x00000108
        /*0338*/ 	.short	0x0100
        /*033a*/ 	.byte	0x05
	.zero		1


	//   ....[35]....
        /*033c*/ 	.word	0x00000ce0
        /*0340*/ 	.word	0x000000ff
        /*0344*/ 	.word	0x00000118
        /*0348*/ 	.short	0x0100
        /*034a*/ 	.byte	0x05
	.zero		1


	//   ....[36]....
        /*034c*/ 	.word	0x00001590
        /*0350*/ 	.word	0x00000002
        /*0354*/ 	.word	0x00000110
        /*0358*/ 	.short	0x010a
        /*035a*/ 	.byte	0xff
	.zero		1


	//   ....[37]....
        /*035c*/ 	.word	0x000015c0
        /*0360*/ 	.word	0x00000002
        /*0364*/ 	.word	0x00000100
        /*0368*/ 	.short	0x0101
        /*036a*/ 	.byte	0xff
	.zero		1


	//   ....[38]....
        /*036c*/ 	.word	0x00001690
        /*0370*/ 	.word	0x000000ff
        /*0374*/ 	.word	0x00000038
        /*0378*/ 	.short	0x010a
        /*037a*/ 	.byte	0x08
	.zero		1


	//   ....[39]....
        /*037c*/ 	.word	0x00001730
        /*0380*/ 	.word	0x000000ff
        /*0384*/ 	.word	0x00000038
        /*0388*/ 	.short	0x010a
        /*038a*/ 	.byte	0x21
	.zero		1


	//   ....[40]....
        /*038c*/ 	.word	0x00001880
        /*0390*/ 	.word	0x000000ff
        /*0394*/ 	.word	0x00000038
        /*0398*/ 	.short	0x010a
        /*039a*/ 	.byte	0x08
	.zero		1


	//   ....[41]....
        /*039c*/ 	.word	0x000019b0
        /*03a0*/ 	.word	0x000000ff
        /*03a4*/ 	.word	0x000000b8
        /*03a8*/ 	.short	0x0101
        /*03aa*/ 	.byte	0x04
	.zero		1


	//   ....[42]....
        /*03ac*/ 	.word	0x000019c0
        /*03b0*/ 	.word	0x000000ff
        /*03b4*/ 	.word	0x00000038
        /*03b8*/ 	.short	0x010a
        /*03ba*/ 	.byte	0x08
	.zero		1


	//   ....[43]....
        /*03bc*/ 	.word	0x00001a40
        /*03c0*/ 	.word	0x000000ff
        /*03c4*/ 	.word	0x00000038
        /*03c8*/ 	.short	0x010a
        /*03ca*/ 	.byte	0x11
	.zero		1


	//   ....[44]....
        /*03cc*/ 	.word	0x00001b90
        /*03d0*/ 	.word	0x000000ff
        /*03d4*/ 	.word	0x00000038
        /*03d8*/ 	.short	0x010a
        /*03da*/ 	.byte	0x08
	.zero		1


	//   ....[45]....
        /*03dc*/ 	.word	0x00001cd0
        /*03e0*/ 	.word	0x00000002
        /*03e4*/ 	.word	0x000000c0
        /*03e8*/ 	.short	0x010a
        /*03ea*/ 	.byte	0xff
	.zero		1


	//   ....[46]....
        /*03ec*/ 	.word	0x00001d90
        /*03f0*/ 	.word	0x00000002
        /*03f4*/ 	.word	0x00000000
        /*03f8*/ 	.short	0x0101
        /*03fa*/ 	.byte	0xff
	.zero		1


	//   ....[47]....
        /*03fc*/ 	.word	0x000022f0
        /*0400*/ 	.word	0x000000ff
        /*0404*/ 	.word	0x00000000
        /*0408*/ 	.short	0x010a
        /*040a*/ 	.byte	0x05
	.zero		1


	//   ....[48]....
        /*040c*/ 	.word	0x00002380
        /*0410*/ 	.word	0x000000ff
        /*0414*/ 	.word	0x00000000
        /*0418*/ 	.short	0x010a
        /*041a*/ 	.byte	0x05
	.zero		1


	//   ....[49]....
        /*041c*/ 	.word	0x00002410
        /*0420*/ 	.word	0x000000ff
        /*0424*/ 	.word	0x00000000
        /*0428*/ 	.short	0x010a
        /*042a*/ 	.byte	0x05
	.zero		1


	//   ....[50]....
        /*042c*/ 	.word	0x000024a0
        /*0430*/ 	.word	0x000000ff
        /*0434*/ 	.word	0x00000000
        /*0438*/ 	.short	0x010a
        /*043a*/ 	.byte	0x05
	.zero		1


	//   ....[51]....
        /*043c*/ 	.word	0x00002530
        /*0440*/ 	.word	0x000000ff
        /*0444*/ 	.word	0x00000000
        /*0448*/ 	.short	0x010a
        /*044a*/ 	.byte	0x05
	.zero		1


	//   ....[52]....
        /*044c*/ 	.word	0x000025c0
        /*0450*/ 	.word	0x000000ff
        /*0454*/ 	.word	0x00000000
        /*0458*/ 	.short	0x010a
        /*045a*/ 	.byte	0x05
	.zero		1


	//   ....[53]....
        /*045c*/ 	.word	0x00002660
        /*0460*/ 	.word	0x00000000
        /*0464*/ 	.word	0x00000000
        /*0468*/ 	.short	0x010a
        /*046a*/ 	.byte	0xff
	.zero		1


	//   ....[54]....
        /*046c*/ 	.word	0x00002780
        /*0470*/ 	.word	0x00000000
        /*0474*/ 	.word	0x00000100
        /*0478*/ 	.short	0x010a
        /*047a*/ 	.byte	0xff
	.zero		1


	//   ....[55]....
        /*047c*/ 	.word	0x000027f0
        /*0480*/ 	.word	0x00000000
        /*0484*/ 	.word	0x00000000
        /*0488*/ 	.short	0x0101
        /*048a*/ 	.byte	0xff
	.zero		1


	//   ....[56]....
        /*048c*/ 	.word	0x00002810
        /*0490*/ 	.word	0x000000ff
        /*0494*/ 	.word	0x000000d0
        /*0498*/ 	.short	0x010a
        /*049a*/ 	.byte	0x05
	.zero		1


	//   ....[57]....
        /*049c*/ 	.word	0x00002930
        /*04a0*/ 	.word	0x00000000
        /*04a4*/ 	.word	0x000000c0
        /*04a8*/ 	.short	0x010a
        /*04aa*/ 	.byte	0xff
	.zero		1


	//   ....[58]....
        /*04ac*/ 	.word	0x00002a30
        /*04b0*/ 	.word	0x00000000
        /*04b4*/ 	.word	0x00000000
        /*04b8*/ 	.short	0x0101
        /*04ba*/ 	.byte	0xff
	.zero		1


	//   ....[59]....
        /*04bc*/ 	.word	0x00002ac0
        /*04c0*/ 	.word	0x000000ff
        /*04c4*/ 	.word	0x000000d0
        /*04c8*/ 	.short	0x0106
        /*04ca*/ 	.byte	0x05
	.zero		1


	//   ....[60]....
        /*04cc*/ 	.word	0x00002ae0
        /*04d0*/ 	.word	0x000000ff
        /*04d4*/ 	.word	0x000000d0
        /*04d8*/ 	.short	0x010a
        /*04da*/ 	.byte	0x05
	.zero		1


	//   ....[61]....
        /*04dc*/ 	.word	0x00002b70
        /*04e0*/ 	.word	0x000000ff
        /*04e4*/ 	.word	0x000000d0
        /*04e8*/ 	.short	0x0106
        /*04ea*/ 	.byte	0x04
	.zero		1


	//   ....[62]....
        /*04ec*/ 	.word	0x00002bb0
        /*04f0*/ 	.word	0x00000000
        /*04f4*/ 	.word	0x000000d0
        /*04f8*/ 	.short	0x010a
        /*04fa*/ 	.byte	0xff
	.zero		1


	//   ....[63]....
        /*04fc*/ 	.word	0x000030b0
        /*0500*/ 	.word	0x00000000
        /*0504*/ 	.word	0x000000c0
        /*0508*/ 	.short	0x010a
        /*050a*/ 	.byte	0xff
	.zero		1


	//   ....[64]....
        /*050c*/ 	.word	0x000031c0
        /*0510*/ 	.word	0x00000003
        /*0514*/ 	.word	0x00000000
        /*0518*/ 	.short	0x0101
        /*051a*/ 	.byte	0xff
	.zero		1


	//   ....[65]....
        /*051c*/ 	.word	0x000031d0
        /*0520*/ 	.word	0x000000ff
        /*0524*/ 	.word	0x00000000
        /*0528*/ 	.short	0x010a
        /*052a*/ 	.byte	0x04
	.zero		1


	//   ....[66]....
        /*052c*/ 	.word	0x000031f0
        /*0530*/ 	.word	0x000000ff
        /*0534*/ 	.word	0x000000f0
        /*0538*/ 	.short	0x010a
        /*053a*/ 	.byte	0x08
	.zero		1


	//   ....[67]....
        /*053c*/ 	.word	0x000032c0
        /*0540*/ 	.word	0x000000ff
        /*0544*/ 	.word	0x00000000
        /*0548*/ 	.short	0x010a
        /*054a*/ 	.byte	0x07
	.zero		1


	//   ....[68]....
        /*054c*/ 	.word	0x00003400
        /*0550*/ 	.word	0x000000ff
        /*0554*/ 	.word	0x00000000
        /*0558*/ 	.short	0x010a
        /*055a*/ 	.byte	0x04
	.zero		1


	//   ....[69]....
        /*055c*/ 	.word	0x000035f0
        /*0560*/ 	.word	0x000000ff
        /*0564*/ 	.word	0x00000000
        /*0568*/ 	.short	0x010a
        /*056a*/ 	.byte	0x05
	.zero		1


	//   ....[70]....
        /*056c*/ 	.word	0x00003680
        /*0570*/ 	.word	0x000000ff
        /*0574*/ 	.word	0x00000000
        /*0578*/ 	.short	0x010a
        /*057a*/ 	.byte	0x07
	.zero		1


	//   ....[71]....
        /*057c*/ 	.word	0x00003b00
        /*0580*/ 	.word	0x00000000
        /*0584*/ 	.word	0x000000c0
        /*0588*/ 	.short	0x010a
        /*058a*/ 	.byte	0xff
	.zero		1


	//   ....[72]....
        /*058c*/ 	.word	0x00003bc0
        /*0590*/ 	.word	0x00000000
        /*0594*/ 	.word	0x00000000
        /*0598*/ 	.short	0x0101
        /*059a*/ 	.byte	0xff
	.zero		1


	//   ....[73]....
        /*059c*/ 	.word	0x00003ee0
        /*05a0*/ 	.word	0x000000ff
        /*05a4*/ 	.word	0x000000b8
        /*05a8*/ 	.short	0x010a
        /*05aa*/ 	.byte	0x06
	.zero		1


	//   ....[74]....
        /*05ac*/ 	.word	0x000040d0
        /*05b0*/ 	.word	0x000000ff
        /*05b4*/ 	.word	0x00000090
        /*05b8*/ 	.short	0x010a
        /*05ba*/ 	.byte	0x06
	.zero		1


	//   ....[75]....
        /*05bc*/ 	.word	0x00004240
        /*05c0*/ 	.word	0x000000ff
        /*05c4*/ 	.word	0x00000070
        /*05c8*/ 	.short	0x010b
        /*05ca*/ 	.byte	0x06
	.zero		1


	//   ....[76]....
        /*05cc*/ 	.word	0x00004250
        /*05d0*/ 	.word	0x000000ff
        /*05d4*/ 	.word	0x00000000
        /*05d8*/ 	.short	0x0101
        /*05da*/ 	.byte	0x08
	.zero		1


	//   ....[77]....
        /*05dc*/ 	.word	0x00004260
        /*05e0*/ 	.word	0x000000ff
        /*05e4*/ 	.word	0x00000098
        /*05e8*/ 	.short	0x010a
        /*05ea*/ 	.byte	0x06
	.zero		1


	//   ....[78]....
        /*05ec*/ 	.word	0x000043b0
        /*05f0*/ 	.word	0x000000ff
        /*05f4*/ 	.word	0x00000078
        /*05f8*/ 	.short	0x010b
        /*05fa*/ 	.byte	0x06
	.zero		1


	//   ....[79]....
        /*05fc*/ 	.word	0x000043c0
        /*0600*/ 	.word	0x000000ff
        /*0604*/ 	.word	0x00000000
        /*0608*/ 	.short	0x0101
        /*060a*/ 	.byte	0x08
	.zero		1


	//   ....[80]....
        /*060c*/ 	.word	0x000043d0
        /*0610*/ 	.word	0x000000ff
        /*0614*/ 	.word	0x000000a0
        /*0618*/ 	.short	0x010a
        /*061a*/ 	.byte	0x06
	.zero		1


	//   ....[81]....
        /*061c*/ 	.word	0x00004550
        /*0620*/ 	.word	0x000000ff
        /*0624*/ 	.word	0x00000080
        /*0628*/ 	.short	0x010b
        /*062a*/ 	.byte	0x06
	.zero		1


	//   ....[82]....
        /*062c*/ 	.word	0x00004590
        /*0630*/ 	.word	0x000000ff
        /*0634*/ 	.word	0x00000000
        /*0638*/ 	.short	0x0101
        /*063a*/ 	.byte	0x08
	.zero		1


	//   ....[83]....
        /*063c*/ 	.word	0x000045d0
        /*0640*/ 	.word	0x000000ff
        /*0644*/ 	.word	0x000000a8
        /*0648*/ 	.short	0x010a
        /*064a*/ 	.byte	0x06
	.zero		1


	//   ....[84]....
        /*064c*/ 	.word	0x00004810
        /*0650*/ 	.word	0x000000ff
        /*0654*/ 	.word	0x00000088
        /*0658*/ 	.short	0x010b
        /*065a*/ 	.byte	0x06
	.zero		1


	//   ....[85]....
        /*065c*/ 	.word	0x00004830
        /*0660*/ 	.word	0x000000ff
        /*0664*/ 	.word	0x00000000
        /*0668*/ 	.short	0x0101
        /*066a*/ 	.byte	0x07
	.zero		1


	//   ....[86]....
        /*066c*/ 	.word	0x00004860
        /*0670*/ 	.word	0x000000ff
        /*0674*/ 	.word	0x00000090
        /*0678*/ 	.short	0x010a
        /*067a*/ 	.byte	0x06
	.zero		1


	//   ....[87]....
        /*067c*/ 	.word	0x00004880
        /*0680*/ 	.word	0x000000ff
        /*0684*/ 	.word	0x00000098
        /*0688*/ 	.short	0x010a
        /*068a*/ 	.byte	0x06
	.zero		1


	//   ....[88]....
        /*068c*/ 	.word	0x000048a0
        /*0690*/ 	.word	0x000000ff
        /*0694*/ 	.word	0x000000a0
        /*0698*/ 	.short	0x010a
        /*069a*/ 	.byte	0x06
	.zero		1


	//   ....[89]....
        /*069c*/ 	.word	0x000048e0
        /*06a0*/ 	.word	0x00000000
        /*06a4*/ 	.word	0x000000a8
        /*06a8*/ 	.short	0x010a
        /*06aa*/ 	.byte	0xff
	.zero		1


	//   ....[90]....
        /*06ac*/ 	.word	0x00004c60
        /*06b0*/ 	.word	0x00000000
        /*06b4*/ 	.word	0x000000c0
        /*06b8*/ 	.short	0x010a
        /*06ba*/ 	.byte	0xff
	.zero		1


	//   ....[91]....
        /*06bc*/ 	.word	0x00004d70
        /*06c0*/ 	.word	0x00000000
        /*06c4*/ 	.word	0x00000000
        /*06c8*/ 	.short	0x0101
        /*06ca*/ 	.byte	0xff
	.zero		1


	//   ....[92]....
        /*06cc*/ 	.word	0x000058b0
        /*06d0*/ 	.word	0x00000000
        /*06d4*/ 	.word	0x00000070
        /*06d8*/ 	.short	0x010a
        /*06da*/ 	.byte	0xff
	.zero		1


	//   ....[93]....
        /*06dc*/ 	.word	0x000059b0
        /*06e0*/ 	.word	0x000000c1
        /*06e4*/ 	.word	0x000000e0
        /*06e8*/ 	.short	0x010a
        /*06ea*/ 	.byte	0xff
	.zero		1


	//   ....[94]....
        /*06ec*/ 	.word	0x00005b30
        /*06f0*/ 	.word	0x00000000
        /*06f4*/ 	.word	0x00000070
        /*06f8*/ 	.short	0x010a
        /*06fa*/ 	.byte	0xff
	.zero		1


	//   ....[95]....
        /*06fc*/ 	.word	0x00005c70
        /*0700*/ 	.word	0x00000000
        /*0704*/ 	.word	0x00000000
        /*0708*/ 	.short	0x0101
        /*070a*/ 	.byte	0xff
	.zero		1


	//   ....[96]....
        /*070c*/ 	.word	0x00005cf0
        /*0710*/ 	.word	0x000000c1
        /*0714*/ 	.word	0x000000e0
        /*0718*/ 	.short	0x010a
        /*071a*/ 	.byte	0xff
	.zero		1


	//   ....[97]....
        /*071c*/ 	.word	0x000070a0
        /*0720*/ 	.word	0x00000000
        /*0724*/ 	.word	0x00000070
        /*0728*/ 	.short	0x010a
        /*072a*/ 	.byte	0xff
	.zero		1


	//   ....[98]....
        /*072c*/ 	.word	0x00007170
        /*0730*/ 	.word	0x00000000
        /*0734*/ 	.word	0x00000070
        /*0738*/ 	.short	0x010a
        /*073a*/ 	.byte	0xff
	.zero		1


	//   ....[99]....
        /*073c*/ 	.word	0x000072c0
        /*0740*/ 	.word	0x00000000
        /*0744*/ 	.word	0x00000000
        /*0748*/ 	.short	0x0101
        /*074a*/ 	.byte	0xff
	.zero		1


	//   ....[100]....
        /*074c*/ 	.word	0x00008660
        /*0750*/ 	.word	0x00000000
        /*0754*/ 	.word	0x00000070
        /*0758*/ 	.short	0x010a
        /*075a*/ 	.byte	0xff
	.zero		1


	//   ....[101]....
        /*075c*/ 	.word	0x00008730
        /*0760*/ 	.word	0x00000000
        /*0764*/ 	.word	0x00000070
        /*0768*/ 	.short	0x010a
        /*076a*/ 	.byte	0xff
	.zero		1


	//   ....[102]....
        /*076c*/ 	.word	0x00008880
        /*0770*/ 	.word	0x00000000
        /*0774*/ 	.word	0x00000000
        /*0778*/ 	.short	0x0101
        /*077a*/ 	.byte	0xff
	.zero		1


	//   ....[103]....
        /*077c*/ 	.word	0x00009c50
        /*0780*/ 	.word	0x00000000
        /*0784*/ 	.word	0x00000070
        /*0788*/ 	.short	0x010a
        /*078a*/ 	.byte	0xff
	.zero		1


	//   ....[104]....
        /*078c*/ 	.word	0x00009d20
        /*0790*/ 	.word	0x00000000
        /*0794*/ 	.word	0x00000070
        /*0798*/ 	.short	0x010a
        /*079a*/ 	.byte	0xff
	.zero		1


	//   ....[105]....
        /*079c*/ 	.word	0x00009e70
        /*07a0*/ 	.word	0x00000000
        /*07a4*/ 	.word	0x00000000
        /*07a8*/ 	.short	0x0101
        /*07aa*/ 	.byte	0xff
	.zero		1


	//   ....[106]....
        /*07ac*/ 	.word	0x0000a3b0
        /*07b0*/ 	.word	0x000000ff
        /*07b4*/ 	.word	0x00000000
        /*07b8*/ 	.short	0x0101
        /*07ba*/ 	.byte	0x05
	.zero		1


	//   ....[107]....
        /*07bc*/ 	.word	0x0000b300
        /*07c0*/ 	.word	0x00000002
        /*07c4*/ 	.word	0x00000110
        /*07c8*/ 	.short	0x010a
        /*07ca*/ 	.byte	0xff
	.zero		1


	//   ....[108]....
        /*07cc*/ 	.word	0x0000b360
        /*07d0*/ 	.word	0x00000002
        /*07d4*/ 	.word	0x00000038
        /*07d8*/ 	.short	0x010a
        /*07da*/ 	.byte	0xff
	.zero		1


	//   ....[109]....
        /*07dc*/ 	.word	0x0000b3c0
        /*07e0*/ 	.word	0x00000002
        /*07e4*/ 	.word	0x00000038
        /*07e8*/ 	.short	0x010a
        /*07ea*/ 	.byte	0xff
	.zero		1


	//   ....[110]....
        /*07ec*/ 	.word	0x0000b410
        /*07f0*/ 	.word	0x00000002
        /*07f4*/ 	.word	0x000000c0
        /*07f8*/ 	.short	0x010a
        /*07fa*/ 	.byte	0xff
	.zero		1


	//   ....[111]....
        /*07fc*/ 	.word	0x0000b470
        /*0800*/ 	.word	0x00000000
        /*0804*/ 	.word	0x00000000
        /*0808*/ 	.short	0x010a
        /*080a*/ 	.byte	0xff
	.zero		1


	//   ....[112]....
        /*080c*/ 	.word	0x0000b4d0
        /*0810*/ 	.word	0x00000000
        /*0814*/ 	.word	0x00000000
        /*0818*/ 	.short	0x010a
        /*081a*/ 	.byte	0xff
	.zero		1


	//   ....[113]....
        /*081c*/ 	.word	0x0000b530
        /*0820*/ 	.word	0x00000000
        /*0824*/ 	.word	0x00000000
        /*0828*/ 	.short	0x010a
        /*082a*/ 	.byte	0xff
	.zero		1


	//   ....[114]....
        /*082c*/ 	.word	0x0000b590
        /*0830*/ 	.word	0x00000000
        /*0834*/ 	.word	0x00000000
        /*0838*/ 	.short	0x010a
        /*083a*/ 	.byte	0xff
	.zero		1


	//   ....[115]....
        /*083c*/ 	.word	0x0000b5f0
        /*0840*/ 	.word	0x00000000
        /*0844*/ 	.word	0x00000000
        /*0848*/ 	.short	0x010a
        /*084a*/ 	.byte	0xff
	.zero		1


	//   ....[116]....
        /*084c*/ 	.word	0x0000b650
        /*0850*/ 	.word	0x00000000
        /*0854*/ 	.word	0x00000000
        /*0858*/ 	.short	0x010a
        /*085a*/ 	.byte	0xff
	.zero		1


	//   ....[117]....
        /*085c*/ 	.word	0x0000b6a0
        /*0860*/ 	.word	0x00000000
        /*0864*/ 	.word	0x00000100
        /*0868*/ 	.short	0x010a
        /*086a*/ 	.byte	0xff
	.zero		1


	//   ....[118]....
        /*086c*/ 	.word	0x0000b700
        /*0870*/ 	.word	0x00000000
        /*0874*/ 	.word	0x000000d0
        /*0878*/ 	.short	0x010a
        /*087a*/ 	.byte	0xff
	.zero		1


	//   ....[119]....
        /*087c*/ 	.word	0x0000b750
        /*0880*/ 	.word	0x00000000
        /*0884*/ 	.word	0x000000c0
        /*0888*/ 	.short	0x010a
        /*088a*/ 	.byte	0xff
	.zero		1


	//   ....[120]....
        /*088c*/ 	.word	0x0000b7b0
        /*0890*/ 	.word	0x00000000
        /*0894*/ 	.word	0x000000d0
        /*0898*/ 	.short	0x010a
        /*089a*/ 	.byte	0xff
	.zero		1


	//   ....[121]....
        /*089c*/ 	.word	0x0000b800
        /*08a0*/ 	.word	0x00000000
        /*08a4*/ 	.word	0x000000c0
        /*08a8*/ 	.short	0x010a
        /*08aa*/ 	.byte	0xff
	.zero		1


	//   ....[122]....
        /*08ac*/ 	.word	0x0000b860
        /*08b0*/ 	.word	0x00000002
        /*08b4*/ 	.word	0x000000f0
        /*08b8*/ 	.short	0x010a
        /*08ba*/ 	.byte	0xff
	.zero		1


	//   ....[123]....
        /*08bc*/ 	.word	0x0000b8c0
        /*08c0*/ 	.word	0x00000000
        /*08c4*/ 	.word	0x00000000
        /*08c8*/ 	.short	0x010a
        /*08ca*/ 	.byte	0xff
	.zero		1


	//   ....[124]....
        /*08cc*/ 	.word	0x0000b920
        /*08d0*/ 	.word	0x00000000
        /*08d4*/ 	.word	0x00000000
        /*08d8*/ 	.short	0x010a
        /*08da*/ 	.byte	0xff
	.zero		1


	//   ....[125]....
        /*08dc*/ 	.word	0x0000b980
        /*08e0*/ 	.word	0x00000000
        /*08e4*/ 	.word	0x00000000
        /*08e8*/ 	.short	0x010a
        /*08ea*/ 	.byte	0xff
	.zero		1


	//   ....[126]....
        /*08ec*/ 	.word	0x0000b9d0
        /*08f0*/ 	.word	0x00000000
        /*08f4*/ 	.word	0x000000c0
        /*08f8*/ 	.short	0x010a
        /*08fa*/ 	.byte	0xff
	.zero		1


	//   ....[127]....
        /*08fc*/ 	.word	0x0000ba30
        /*0900*/ 	.word	0x00000000
        /*0904*/ 	.word	0x000000b8
        /*0908*/ 	.short	0x010a
        /*090a*/ 	.byte	0xff
	.zero		1


	//   ....[128]....
        /*090c*/ 	.word	0x0000ba90
        /*0910*/ 	.word	0x00000000
        /*0914*/ 	.word	0x00000090
        /*0918*/ 	.short	0x010a
        /*091a*/ 	.byte	0xff
	.zero		1


	//   ....[129]....
        /*091c*/ 	.word	0x0000baf0
        /*0920*/ 	.word	0x00000000
        /*0924*/ 	.word	0x00000098
        /*0928*/ 	.short	0x010a
        /*092a*/ 	.byte	0xff
	.zero		1


	//   ....[130]....
        /*092c*/ 	.word	0x0000bb50
        /*0930*/ 	.word	0x00000000
        /*0934*/ 	.word	0x000000a0
        /*0938*/ 	.short	0x010a
        /*093a*/ 	.byte	0xff
	.zero		1


	//   ....[131]....
        /*093c*/ 	.word	0x0000bbb0
        /*0940*/ 	.word	0x00000000
        /*0944*/ 	.word	0x000000a8
        /*0948*/ 	.short	0x010a
        /*094a*/ 	.byte	0xff
	.zero		1


	//   ....[132]....
        /*094c*/ 	.word	0x0000bc10
        /*0950*/ 	.word	0x00000000
        /*0954*/ 	.word	0x00000090
        /*0958*/ 	.short	0x010a
        /*095a*/ 	.byte	0xff
	.zero		1


	//   ....[133]....
        /*095c*/ 	.word	0x0000bc70
        /*0960*/ 	.word	0x00000000
        /*0964*/ 	.word	0x00000098
        /*0968*/ 	.short	0x010a
        /*096a*/ 	.byte	0xff
	.zero		1


	//   ....[134]....
        /*096c*/ 	.word	0x0000bcd0
        /*0970*/ 	.word	0x00000000
        /*0974*/ 	.word	0x000000a0
        /*0978*/ 	.short	0x010a
        /*097a*/ 	.byte	0xff
	.zero		1


	//   ....[135]....
        /*097c*/ 	.word	0x0000bd20
        /*0980*/ 	.word	0x00000000
        /*0984*/ 	.word	0x000000c0
        /*0988*/ 	.short	0x010a
        /*098a*/ 	.byte	0xff
	.zero		1


	//   ....[136]....
        /*098c*/ 	.word	0x0000bd70
        /*0990*/ 	.word	0x00000000
        /*0994*/ 	.word	0x00000070
        /*0998*/ 	.short	0x010a
        /*099a*/ 	.byte	0xff
	.zero		1


	//   ....[137]....
        /*099c*/ 	.word	0x0000bdc0
        /*09a0*/ 	.word	0x000000c1
        /*09a4*/ 	.word	0x000000e0
        /*09a8*/ 	.short	0x010a
        /*09aa*/ 	.byte	0xff
	.zero		1


	//   ....[138]....
        /*09ac*/ 	.word	0x0000be10
        /*09b0*/ 	.word	0x00000000
        /*09b4*/ 	.word	0x00000070
        /*09b8*/ 	.short	0x010a
        /*09ba*/ 	.byte	0xff
	.zero		1


	//   ....[139]....
        /*09bc*/ 	.word	0x0000be60
        /*09c0*/ 	.word	0x00000000
        /*09c4*/ 	.word	0x00000070
        /*09c8*/ 	.short	0x010a
        /*09ca*/ 	.byte	0xff
	.zero		1


	//   ....[140]....
        /*09cc*/ 	.word	0x0000beb0
        /*09d0*/ 	.word	0x00000000
        /*09d4*/ 	.word	0x00000070
        /*09d8*/ 	.short	0x010a
        /*09da*/ 	.byte	0xff
	.zero		1


	//----- nvinfo : EIATTR_NUM_MBARRIERS
	.align		4
.L_48:
        /*09dc*/ 	.byte	0x03, 0x38
        /*09de*/ 	.short	0x0024


	//----- nvinfo : EIATTR_EXIT_INSTR_OFFSETS
	.align		4
        /*09e0*/ 	.byte	0x04, 0x1c
        /*09e2*/ 	.short	(.L_50 - .L_49)


	//   ....[0]....
.L_49:
        /*09e4*/ 	.word	0x00002690


	//   ....[1]....
        /*09e8*/ 	.word	0x00002b80


	//   ....[2]....
        /*09ec*/ 	.word	0x00002be0


	//   ....[3]....
        /*09f0*/ 	.word	0x000038e0


	//   ....[4]....
        /*09f4*/ 	.word	0x00004910


	//   ....[5]....
        /*09f8*/ 	.word	0x00004950


	//   ....[6]....
        /*09fc*/ 	.word	0x0000b2f0


	//----- nvinfo : EIATTR_MAX_THREADS
	.align		4
.L_50:
        /*0a00*/ 	.byte	0x04, 0x05
        /*0a02*/ 	.short	(.L_52 - .L_51)
.L_51:
        /*0a04*/ 	.word	0x00000100
        /*0a08*/ 	.word	0x00000001
        /*0a0c*/ 	.word	0x00000001


	//----- nvinfo : EIATTR_CRS_STACK_SIZE
	.align		4
.L_52:
        /*0a10*/ 	.byte	0x04, 0x1e
        /*0a12*/ 	.short	(.L_54 - .L_53)
.L_53:
        /*0a14*/ 	.word	0x00000000


	//----- nvinfo : EIATTR_CBANK_PARAM_SIZE
	.align		4
.L_54:
        /*0a18*/ 	.byte	0x03, 0x19
        /*0a1a*/ 	.short	0x0800


	//----- nvinfo : EIATTR_PARAM_CBANK
	.align		4
        /*0a1c*/ 	.byte	0x04, 0x0a
        /*0a1e*/ 	.short	(.L_56 - .L_55)
	.align		4
.L_55:
        /*0a20*/ 	.word	index@(.nv.constant0._ZN7cutlass13device_kernelINS_4gemm6kernel13GemmUniversalIN4cute5tupleIJiiiiEEENS1_10collective13CollectiveMmaINS1_35MainloopSm100TmaUmmaWarpSpecializedILi7ELi2ELi2ENS5_IJNS4_1CILi1EEESB_SB_EEEEENS5_IJNSA_ILi128EEENSA_ILi256EEENSA_ILi64EEEEEENS_12float_e4m3_tENS5_IJlSB_lEEESI_SJ_NS4_8TiledMMAINS4_8MMA_AtomIJNS4_10MMA_TraitsINS4_19SM100_MMA_F8F6F4_SSEJSI_SI_fSE_SF_NS4_17integral_constantINS4_4UMMA5MajorELSQ_0EEESR_NSO_INSP_7ScaleInELSS_0EEEST_EEEEEENS4_6LayoutISC_NS5_IJNSA_ILi0EEESX_SX_EEEEENS5_IJNS4_10UnderscoreES10_S10_EEEEENS4_13SM90_TMA_LOADENS4_14ComposedLayoutINS4_7SwizzleILi2ELi4ELi3EEENS4_18smem_ptr_flag_bitsILi8EEENSW_INS5_IJNSA_ILi8EEESG_EEENS5_IJSG_SB_EEEEEEEvNS4_8identityES13_S1D_vS1E_EENS_8epilogue10collective18CollectiveEpilogueINS1G_23Sm100TmaWarpSpecializedILi4ELi2ELi64ELb0ELb0EEEJSH_NS5_IJNSW_ISE_SB_EENSW_ISG_SB_EEEEESI_SJ_SI_SJ_NS1G_6fusion15FusionCallbacksIS1K_NS1O_23LinCombPerRowBiasEltActINS1G_6thread4ReLuESI_fSI_SI_fLi16ELNS_15FloatRoundStyleE2EEESH_S1N_JEEENS4_5SM1004TMEM4LOAD26SM100_TMEM_LOAD_32dp32b64xES13_S1D_NS4_39AutoVectorizingCopyWithAssumedAlignmentILi128EEENS4_14SM90_TMA_STOREES1D_S21_S21_EEEvvEEEEvNT_6ParamsE)
        /*0a24*/ 	.short	0x0380
        /*0a26*/ 	.short	0x0800


	//----- nvinfo : EIATTR_SW_WAR
	.align		4
.L_56:
        /*0a28*/ 	.byte	0x04, 0x36
        /*0a2a*/ 	.short	(.L_58 - .L_57)
.L_57:
        /*0a2c*/ 	.word	0x00000008
.L_58:


//--------------------- .nv.callgraph             --------------------------
	.section	.nv.callgraph,"",@"SHT_CUDA_CALLGRAPH"
	.align	4
	.sectionentsize	8
	.align		4
        /*0000*/ 	.word	0x00000000
	.align		4
        /*0004*/ 	.word	0xffffffff
	.align		4
        /*0008*/ 	.word	index@(_ZN7cutlass13device_kernelINS_4gemm6kernel13GemmUniversalIN4cute5tupleIJiiiiEEENS1_10collective13CollectiveMmaINS1_35MainloopSm100TmaUmmaWarpSpecializedILi7ELi2ELi2ENS5_IJNS4_1CILi1EEESB_SB_EEEEENS5_IJNSA_ILi128EEENSA_ILi256EEENSA_ILi64EEEEEENS_12float_e4m3_tENS5_IJlSB_lEEESI_SJ_NS4_8TiledMMAINS4_8MMA_AtomIJNS4_10MMA_TraitsINS4_19SM100_MMA_F8F6F4_SSEJSI_SI_fSE_SF_NS4_17integral_constantINS4_4UMMA5MajorELSQ_0EEESR_NSO_INSP_7ScaleInELSS_0EEEST_EEEEEENS4_6LayoutISC_NS5_IJNSA_ILi0EEESX_SX_EEEEENS5_IJNS4_10UnderscoreES10_S10_EEEEENS4_13SM90_TMA_LOADENS4_14ComposedLayoutINS4_7SwizzleILi2ELi4ELi3EEENS4_18smem_ptr_flag_bitsILi8EEENSW_INS5_IJNSA_ILi8EEESG_EEENS5_IJSG_SB_EEEEEEEvNS4_8identityES13_S1D_vS1E_EENS_8epilogue10collective18CollectiveEpilogueINS1G_23Sm100TmaWarpSpecializedILi4ELi2ELi64ELb0ELb0EEEJSH_NS5_IJNSW_ISE_SB_EENSW_ISG_SB_EEEEESI_SJ_SI_SJ_NS1G_6fusion15FusionCallbacksIS1K_NS1O_23LinCombPerRowBiasEltActINS1G_6thread4ReLuESI_fSI_SI_fLi16ELNS_15FloatRoundStyleE2EEESH_S1N_JEEENS4_5SM1004TMEM4LOAD26SM100_TMEM_LOAD_32dp32b64xES13_S1D_NS4_39AutoVectorizingCopyWithAssumedAlignmentILi128EEENS4_14SM90_TMA_STOREES1D_S21_S21_EEEvvEEEEvNT_6ParamsE)
	.align		4
        /*000c*/ 	.word	index@(__assertfail)
	.align		4
        /*0010*/ 	.word	0x00000000
	.align		4
        /*0014*/ 	.word	0xfffffffe
	.align		4
        /*0018*/ 	.word	0x00000000
	.align		4
        /*001c*/ 	.word	0xfffffffd
	.align		4
        /*0020*/ 	.word	0x00000000
	.align		4
        /*0024*/ 	.word	0xfffffffc


//--------------------- .nv.constant4             --------------------------
	.section	.nv.constant4,"a",@progbits
	.align	8
	.align		8
.nv.constant4:
        /*0000*/ 	.dword	__assertfail
	.align		8
        /*0008*/ 	.dword	__unnamed_1
	.align		8
        /*0010*/ 	.dword	__unnamed_2
	.align		8
        /*0018*/ 	.dword	__unnamed_3
	.align		8
        /*0020*/ 	.dword	_ZN39_INTERNAL_d94889b2_4_k_cu_dbd122ea_25844cuda3std3__45__cpo5beginE
	.align		8
        /*0028*/ 	.dword	_ZN39_INTERNAL_d94889b2_4_k_cu_dbd122ea_25844cuda3std3__45__cpo3endE
	.align		8
        /*0030*/ 	.dword	_ZN39_INTERNAL_d94889b2_4_k_cu_dbd122ea_25844cuda3std3__45__cpo6cbeginE
	.align		8
        /*0038*/ 	.dword	_ZN39_INTERNAL_d94889b2_4_k_cu_dbd122ea_25844cuda3std3__45__cpo4cendE
	.align		8
        /*0040*/ 	.dword	_ZN39_INTERNAL_d94889b2_4_k_cu_dbd122ea_25844cuda3std3__441_GLOBAL__N__d94889b2_4_k_cu_dbd122ea_25846ignoreE
	.align		8
        /*0048*/ 	.dword	_ZN39_INTERNAL_d94889b2_4_k_cu_dbd122ea_25844cuda3std3__419piecewise_constructE
	.align		8
        /*0050*/ 	.dword	_ZN39_INTERNAL_d94889b2_4_k_cu_dbd122ea_25844cuda3std3__48in_placeE
	.align		8
        /*0058*/ 	.dword	_ZN39_INTERNAL_d94889b2_4_k_cu_dbd122ea_25844cuda3std6ranges3__45__cpo4swapE
	.align		8
        /*0060*/ 	.dword	_ZN39_INTERNAL_d94889b2_4_k_cu_dbd122ea_25844cuda3std6ranges3__45__cpo9iter_moveE
	.align		8
        /*0068*/ 	.dword	_ZN39_INTERNAL_d94889b2_4_k_cu_dbd122ea_25844cute7productE
	.align		8
        /*0070*/ 	.dword	_ZN39_INTERNAL_d94889b2_4_k_cu_dbd122ea_25844cute1_E
	.align		8
        /*0078*/ 	.dword	$str$25
	.align		8
        /*0080*/ 	.dword	$str$26
	.align		8
        /*0088*/ 	.dword	$str$27
	.align		8
        /*0090*/ 	.dword	$str$28


//--------------------- .text._ZN7cutlass13device_kernelINS_4gemm6kernel13GemmUniversalIN4cute5tupleIJiiiiEEENS1_10collective13CollectiveMmaINS1_35MainloopSm100TmaUmmaWarpSpecializedILi7ELi2ELi2ENS5_IJNS4_1CILi1EEESB_SB_EEEEENS5_IJNSA_ILi128EEENSA_ILi256EEENSA_ILi64EEEEEENS_12float_e4m3_tENS5_IJlSB_lEEESI_SJ_NS4_8TiledMMAINS4_8MMA_AtomIJNS4_10MMA_TraitsINS4_19SM100_MMA_F8F6F4_SSEJSI_SI_fSE_SF_NS4_17integral_constantINS4_4UMMA5MajorELSQ_0EEESR_NSO_INSP_7ScaleInELSS_0EEEST_EEEEEENS4_6LayoutISC_NS5_IJNSA_ILi0EEESX_SX_EEEEENS5_IJNS4_10UnderscoreES10_S10_EEEEENS4_13SM90_TMA_LOADENS4_14ComposedLayoutINS4_7SwizzleILi2ELi4ELi3EEENS4_18smem_ptr_flag_bitsILi8EEENSW_INS5_IJNSA_ILi8EEESG_EEENS5_IJSG_SB_EEEEEEEvNS4_8identityES13_S1D_vS1E_EENS_8epilogue10collective18CollectiveEpilogueINS1G_23Sm100TmaWarpSpecializedILi4ELi2ELi64ELb0ELb0EEEJSH_NS5_IJNSW_ISE_SB_EENSW_ISG_SB_EEEEESI_SJ_SI_SJ_NS1G_6fusion15FusionCallbacksIS1K_NS1O_23LinCombPerRowBiasEltActINS1G_6thread4ReLuESI_fSI_SI_fLi16ELNS_15FloatRoundStyleE2EEESH_S1N_JEEENS4_5SM1004TMEM4LOAD26SM100_TMEM_LOAD_32dp32b64xES13_S1D_NS4_39AutoVectorizingCopyWithAssumedAlignmentILi128EEENS4_14SM90_TMA_STOREES1D_S21_S21_EEEvvEEEEvNT_6ParamsE --------------------------
	.section	.text._ZN7cutlass13device_kernelINS_4gemm6kernel13GemmUniversalIN4cute5tupleIJiiiiEEENS1_10collective13CollectiveMmaINS1_35MainloopSm100TmaUmmaWarpSpecializedILi7ELi2ELi2ENS5_IJNS4_1CILi1EEESB_SB_EEEEENS5_IJNSA_ILi128EEENSA_ILi256EEENSA_ILi64EEEEEENS_12float_e4m3_tENS5_IJlSB_lEEESI_SJ_NS4_8TiledMMAINS4_8MMA_AtomIJNS4_10MMA_TraitsINS4_19SM100_MMA_F8F6F4_SSEJSI_SI_fSE_SF_NS4_17integral_constantINS4_4UMMA5MajorELSQ_0EEESR_NSO_INSP_7ScaleInELSS_0EEEST_EEEEEENS4_6LayoutISC_NS5_IJNSA_ILi0EEESX_SX_EEEEENS5_IJNS4_10UnderscoreES10_S10_EEEEENS4_13SM90_TMA_LOADENS4_14ComposedLayoutINS4_7SwizzleILi2ELi4ELi3EEENS4_18smem_ptr_flag_bitsILi8EEENSW_INS5_IJNSA_ILi8EEESG_EEENS5_IJSG_SB_EEEEEEEvNS4_8identityES13_S1D_vS1E_EENS_8epilogue10collective18CollectiveEpilogueINS1G_23Sm100TmaWarpSpecializedILi4ELi2ELi64ELb0ELb0EEEJSH_NS5_IJNSW_ISE_SB_EENSW_ISG_SB_EEEEESI_SJ_SI_SJ_NS1G_6fusion15FusionCallbacksIS1K_NS1O_23LinCombPerRowBiasEltActINS1G_6thread4ReLuESI_fSI_SI_fLi16ELNS_15FloatRoundStyleE2EEESH_S1N_JEEENS4_5SM1004TMEM4LOAD26SM100_TMEM_LOAD_32dp32b64xES13_S1D_NS4_39AutoVectorizingCopyWithAssumedAlignmentILi128EEENS4_14SM90_TMA_STOREES1D_S21_S21_EEEvvEEEEvNT_6ParamsE,"ax",@progbits
	.align	128
.text._ZN7cutlass13device_kernelINS_4gemm6kernel13GemmUniversalIN4cute5tupleIJiiiiEEENS1_10collective13CollectiveMmaINS1_35MainloopSm100TmaUmmaWarpSpecializedILi7ELi2ELi2ENS5_IJNS4_1CILi1EEESB_SB_EEEEENS5_IJNSA_ILi128EEENSA_ILi256EEENSA_ILi64EEEEEENS_12float_e4m3_tENS5_IJlSB_lEEESI_SJ_NS4_8TiledMMAINS4_8MMA_AtomIJNS4_10MMA_TraitsINS4_19SM100_MMA_F8F6F4_SSEJSI_SI_fSE_SF_NS4_17integral_constantINS4_4UMMA5MajorELSQ_0EEESR_NSO_INSP_7ScaleInELSS_0EEEST_EEEEEENS4_6LayoutISC_NS5_IJNSA_ILi0EEESX_SX_EEEEENS5_IJNS4_10UnderscoreES10_S10_EEEEENS4_13SM90_TMA_LOADENS4_14ComposedLayoutINS4_7SwizzleILi2ELi4ELi3EEENS4_18smem_ptr_flag_bitsILi8EEENSW_INS5_IJNSA_ILi8EEESG_EEENS5_IJSG_SB_EEEEEEEvNS4_8identityES13_S1D_vS1E_EENS_8epilogue10collective18CollectiveEpilogueINS1G_23Sm100TmaWarpSpecializedILi4ELi2ELi64ELb0ELb0EEEJSH_NS5_IJNSW_ISE_SB_EENSW_ISG_SB_EEEEESI_SJ_SI_SJ_NS1G_6fusion15FusionCallbacksIS1K_NS1O_23LinCombPerRowBiasEltActINS1G_6thread4ReLuESI_fSI_SI_fLi16ELNS_15FloatRoundStyleE2EEESH_S1N_JEEENS4_5SM1004TMEM4LOAD26SM100_TMEM_LOAD_32dp32b64xES13_S1D_NS4_39AutoVectorizingCopyWithAssumedAlignmentILi128EEENS4_14SM90_TMA_STOREES1D_S21_S21_EEEvvEEEEvNT_6ParamsE:
        .type           _ZN7cutlass13device_kernelINS_4gemm6kernel13GemmUniversalIN4cute5tupleIJiiiiEEENS1_10collective13CollectiveMmaINS1_35MainloopSm100TmaUmmaWarpSpecializedILi7ELi2ELi2ENS5_IJNS4_1CILi1EEESB_SB_EEEEENS5_IJNSA_ILi128EEENSA_ILi256EEENSA_ILi64EEEEEENS_12float_e4m3_tENS5_IJlSB_lEEESI_SJ_NS4_8TiledMMAINS4_8MMA_AtomIJNS4_10MMA_TraitsINS4_19SM100_MMA_F8F6F4_SSEJSI_SI_fSE_SF_NS4_17integral_constantINS4_4UMMA5MajorELSQ_0EEESR_NSO_INSP_7ScaleInELSS_0EEEST_EEEEEENS4_6LayoutISC_NS5_IJNSA_ILi0EEESX_SX_EEEEENS5_IJNS4_10UnderscoreES10_S10_EEEEENS4_13SM90_TMA_LOADENS4_14ComposedLayoutINS4_7SwizzleILi2ELi4ELi3EEENS4_18smem_ptr_flag_bitsILi8EEENSW_INS5_IJNSA_ILi8EEESG_EEENS5_IJSG_SB_EEEEEEEvNS4_8identityES13_S1D_vS1E_EENS_8epilogue10collective18CollectiveEpilogueINS1G_23Sm100TmaWarpSpecializedILi4ELi2ELi64ELb0ELb0EEEJSH_NS5_IJNSW_ISE_SB_EENSW_ISG_SB_EEEEESI_SJ_SI_SJ_NS1G_6fusion15FusionCallbacksIS1K_NS1O_23LinCombPerRowBiasEltActINS1G_6thread4ReLuESI_fSI_SI_fLi16ELNS_15FloatRoundStyleE2EEESH_S1N_JEEENS4_5SM1004TMEM4LOAD26SM100_TMEM_LOAD_32dp32b64xES13_S1D_NS4_39AutoVectorizingCopyWithAssumedAlignmentILi128EEENS4_14SM90_TMA_STOREES1D_S21_S21_EEEvvEEEEvNT_6ParamsE,@function
        .size           _ZN7cutlass13device_kernelINS_4gemm6kernel13GemmUniversalIN4cute5tupleIJiiiiEEENS1_10collective13CollectiveMmaINS1_35MainloopSm100TmaUmmaWarpSpecializedILi7ELi2ELi2ENS5_IJNS4_1CILi1EEESB_SB_EEEEENS5_IJNSA_ILi128EEENSA_ILi256EEENSA_ILi64EEEEEENS_12float_e4m3_tENS5_IJlSB_lEEESI_SJ_NS4_8TiledMMAINS4_8MMA_AtomIJNS4_10MMA_TraitsINS4_19SM100_MMA_F8F6F4_SSEJSI_SI_fSE_SF_NS4_17integral_constantINS4_4UMMA5MajorELSQ_0EEESR_NSO_INSP_7ScaleInELSS_0EEEST_EEEEEENS4_6LayoutISC_NS5_IJNSA_ILi0EEESX_SX_EEEEENS5_IJNS4_10UnderscoreES10_S10_EEEEENS4_13SM90_TMA_LOADENS4_14ComposedLayoutINS4_7SwizzleILi2ELi4ELi3EEENS4_18smem_ptr_flag_bitsILi8EEENSW_INS5_IJNSA_ILi8EEESG_EEENS5_IJSG_SB_EEEEEEEvNS4_8identityES13_S1D_vS1E_EENS_8epilogue10collective18CollectiveEpilogueINS1G_23Sm100TmaWarpSpecializedILi4ELi2ELi64ELb0ELb0EEEJSH_NS5_IJNSW_ISE_SB_EENSW_ISG_SB_EEEEESI_SJ_SI_SJ_NS1G_6fusion15FusionCallbacksIS1K_NS1O_23LinCombPerRowBiasEltActINS1G_6thread4ReLuESI_fSI_SI_fLi16ELNS_15FloatRoundStyleE2EEESH_S1N_JEEENS4_5SM1004TMEM4LOAD26SM100_TMEM_LOAD_32dp32b64xES13_S1D_NS4_39AutoVectorizingCopyWithAssumedAlignmentILi128EEENS4_14SM90_TMA_STOREES1D_S21_S21_EEEvvEEEEvNT_6ParamsE,(.L_x_178 - _ZN7cutlass13device_kernelINS_4gemm6kernel13GemmUniversalIN4cute5tupleIJiiiiEEENS1_10collective13CollectiveMmaINS1_35MainloopSm100TmaUmmaWarpSpecializedILi7ELi2ELi2ENS5_IJNS4_1CILi1EEESB_SB_EEEEENS5_IJNSA_ILi128EEENSA_ILi256EEENSA_ILi64EEEEEENS_12float_e4m3_tENS5_IJlSB_lEEESI_SJ_NS4_8TiledMMAINS4_8MMA_AtomIJNS4_10MMA_TraitsINS4_19SM100_MMA_F8F6F4_SSEJSI_SI_fSE_SF_NS4_17integral_constantINS4_4UMMA5MajorELSQ_0EEESR_NSO_INSP_7ScaleInELSS_0EEEST_EEEEEENS4_6LayoutISC_NS5_IJNSA_ILi0EEESX_SX_EEEEENS5_IJNS4_10UnderscoreES10_S10_EEEEENS4_13SM90_TMA_LOADENS4_14ComposedLayoutINS4_7SwizzleILi2ELi4ELi3EEENS4_18smem_ptr_flag_bitsILi8EEENSW_INS5_IJNSA_ILi8EEESG_EEENS5_IJSG_SB_EEEEEEEvNS4_8identityES13_S1D_vS1E_EENS_8epilogue10collective18CollectiveEpilogueINS1G_23Sm100TmaWarpSpecializedILi4ELi2ELi64ELb0ELb0EEEJSH_NS5_IJNSW_ISE_SB_EENSW_ISG_SB_EEEEESI_SJ_SI_SJ_NS1G_6fusion15FusionCallbacksIS1K_NS1O_23LinCombPerRowBiasEltActINS1G_6thread4ReLuESI_fSI_SI_fLi16ELNS_15FloatRoundStyleE2EEESH_S1N_JEEENS4_5SM1004TMEM4LOAD26SM100_TMEM_LOAD_32dp32b64xES13_S1D_NS4_39AutoVectorizingCopyWithAssumedAlignmentILi128EEENS4_14SM90_TMA_STOREES1D_S21_S21_EEEvvEEEEvNT_6ParamsE)
        .other          _ZN7cutlass13device_kernelINS_4gemm6kernel13GemmUniversalIN4cute5tupleIJiiiiEEENS1_10collective13CollectiveMmaINS1_35MainloopSm100TmaUmmaWarpSpecializedILi7ELi2ELi2ENS5_IJNS4_1CILi1EEESB_SB_EEEEENS5_IJNSA_ILi128EEENSA_ILi256EEENSA_ILi64EEEEEENS_12float_e4m3_tENS5_IJlSB_lEEESI_SJ_NS4_8TiledMMAINS4_8MMA_AtomIJNS4_10MMA_TraitsINS4_19SM100_MMA_F8F6F4_SSEJSI_SI_fSE_SF_NS4_17integral_constantINS4_4UMMA5MajorELSQ_0EEESR_NSO_INSP_7ScaleInELSS_0EEEST_EEEEEENS4_6LayoutISC_NS5_IJNSA_ILi0EEESX_SX_EEEEENS5_IJNS4_10UnderscoreES10_S10_EEEEENS4_13SM90_TMA_LOADENS4_14ComposedLayoutINS4_7SwizzleILi2ELi4ELi3EEENS4_18smem_ptr_flag_bitsILi8EEENSW_INS5_IJNSA_ILi8EEESG_EEENS5_IJSG_SB_EEEEEEEvNS4_8identityES13_S1D_vS1E_EENS_8epilogue10collective18CollectiveEpilogueINS1G_23Sm100TmaWarpSpecializedILi4ELi2ELi64ELb0ELb0EEEJSH_NS5_IJNSW_ISE_SB_EENSW_ISG_SB_EEEEESI_SJ_SI_SJ_NS1G_6fusion15FusionCallbacksIS1K_NS1O_23LinCombPerRowBiasEltActINS1G_6thread4ReLuESI_fSI_SI_fLi16ELNS_15FloatRoundStyleE2EEESH_S1N_JEEENS4_5SM1004TMEM4LOAD26SM100_TMEM_LOAD_32dp32b64xES13_S1D_NS4_39AutoVectorizingCopyWithAssumedAlignmentILi128EEENS4_14SM90_TMA_STOREES1D_S21_S21_EEEvvEEEEvNT_6ParamsE,@"STO_CUDA_ENTRY STV_DEFAULT"
_ZN7cutlass13device_kernelINS_4gemm6kernel13GemmUniversalIN4cute5tupleIJiiiiEEENS1_10collective13CollectiveMmaINS1_35MainloopSm100TmaUmmaWarpSpecializedILi7ELi2ELi2ENS5_IJNS4_1CILi1EEESB_SB_EEEEENS5_IJNSA_ILi128EEENSA_ILi256EEENSA_ILi64EEEEEENS_12float_e4m3_tENS5_IJlSB_lEEESI_SJ_NS4_8TiledMMAINS4_8MMA_AtomIJNS4_10MMA_TraitsINS4_19SM100_MMA_F8F6F4_SSEJSI_SI_fSE_SF_NS4_17integral_constantINS4_4UMMA5MajorELSQ_0EEESR_NSO_INSP_7ScaleInELSS_0EEEST_EEEEEENS4_6LayoutISC_NS5_IJNSA_ILi0EEESX_SX_EEEEENS5_IJNS4_10UnderscoreES10_S10_EEEEENS4_13SM90_TMA_LOADENS4_14ComposedLayoutINS4_7SwizzleILi2ELi4ELi3EEENS4_18smem_ptr_flag_bitsILi8EEENSW_INS5_IJNSA_ILi8EEESG_EEENS5_IJSG_SB_EEEEEEEvNS4_8identityES13_S1D_vS1E_EENS_8epilogue10collective18CollectiveEpilogueINS1G_23Sm100TmaWarpSpecializedILi4ELi2ELi64ELb0ELb0EEEJSH_NS5_IJNSW_ISE_SB_EENSW_ISG_SB_EEEEESI_SJ_SI_SJ_NS1G_6fusion15FusionCallbacksIS1K_NS1O_23LinCombPerRowBiasEltActINS1G_6thread4ReLuESI_fSI_SI_fLi16ELNS_15FloatRoundStyleE2EEESH_S1N_JEEENS4_5SM1004TMEM4LOAD26SM100_TMEM_LOAD_32dp32b64xES13_S1D_NS4_39AutoVectorizingCopyWithAssumedAlignmentILi128EEENS4_14SM90_TMA_STOREES1D_S21_S21_EEEvvEEEEvNT_6ParamsE:
[----:B------:R-:W1:Y:S01]  /*0000*/  LDC R1, c[0x0][0x37c] ;  /* 0x0000df00ff017b82 */ /* 0x000e620000000800 */
[----:B------:R-:W2:Y:S01]  /*0010*/  S2R R187, SR_TID.X ;  /* 0x0000000000bb7919 */ /* 0x000ea20000002100 */
[----:B------:R-:W3:Y:S01]  /*0020*/  LDCU.64 UR6, c[0x0][0x890] ;  /* 0x00011200ff0677ac */ /* 0x000ee20008000a00 */
[----:B------:R-:W-:Y:S02]  /*0030*/  PRMT R170, RZ, 0x7610, R170 ;  /* 0x00007610ffaa7816 */ /* 0x000fe400000000aa */
[----:B------:R-:W-:Y:S01]  /*0040*/  ELECT P5, URZ, PT ;  /* 0x0000000000ff782f */ /* 0x000fe200038a0000 */
[----:B------:R-:W4:Y:S01]  /*0050*/  LDCU.64 UR46, c[0x0][0x358] ;  /* 0x00006b00ff2e77ac */ /* 0x000f220008000a00 */
[----:B---3--:R-:W-:-:S04]  /*0060*/  UISETP.NE.U32.AND UP0, UPT, UR6, URZ, UPT ;  /* 0x000000ff0600728c */ /* 0x008fc8000bf05070 */
[----:B------:R-:W-:Y:S01]  /*0070*/  UISETP.NE.AND.EX UP1, UPT, UR7, URZ, UPT, UP0 ;  /* 0x000000ff0700728c */ /* 0x000fe2000bf25300 */
[----:B--2---:R-:W-:-:S05]  /*0080*/  SHF.R.U32.HI R172, RZ, 0x5, R187 ;  /* 0x00000005ffac7819 */ /* 0x004fca00000116bb */
[----:B------:R-:W2:Y:S02]  /*0090*/  SHFL.IDX PT, R0, R172, RZ, 0x1f ;  /* 0x00001fffac007589 */ /* 0x000ea400000e0000 */
[----:B--2---:R-:W-:Y:S01]  /*00a0*/  R2UR UR6, R0 ;  /* 0x00000000000672ca */ /* 0x004fe200000e0000 */
[----:B-1--4-:R-:W-:Y:S05]  /*00b0*/  BRA.U UP1, `(.L_x_0) ;  /* 0x00000001012c7547 */ /* 0x012fea000b800000 */
[----:B------:R-:W1:Y:S02]  /*00c0*/  LDCU.64 UR4, c[0x0][0x888] ;  /* 0x00011100ff0477ac */ /* 0x000e640008000a00 */
[----:B-1----:R-:W-:-:S04]  /*00d0*/  UISETP.NE.U32.AND UP2, UPT, UR4, URZ, UPT ;  /* 0x000000ff0400728c */ /* 0x002fc8000bf45070 */
[----:B------:R-:W-:-:S09]  /*00e0*/  UISETP.NE.AND.EX UP2, UPT, UR5, URZ, UPT, UP2 ;  /* 0x000000ff0500728c */ /* 0x000fd2000bf45320 */
[----:B------:R-:W-:Y:S05]  /*00f0*/  BRA.U !UP2, `(.L_x_1) ;  /* 0x000000010a107547 */ /* 0x000fea000b800000 */
[----:B------:R-:W1:Y:S02]  /*0100*/  LDC.64 R2, c[0x0][0x888] ;  /* 0x00022200ff027b82 */ /* 0x000e640000000a00 */
[----:B-1----:R1:W5:Y:S01]  /*0110*/  LDG.E R79, desc[UR46][R2.64] ;  /* 0x0000002e024f7981 */ /* 0x002362000c1e1900 */
[----:B------:R-:W-:Y:S01]  /*0120*/  HFMA2 R170, -RZ, RZ, 0, 5.9604644775390625e-08 ;  /* 0x00000001ffaa7431 */ /* 0x000fe200000001ff */
[----:B------:R-:W-:Y:S05]  /*0130*/  BRA `(.L_x_0) ;  /* 0x00000000000c7947 */ /* 0x000fea0003800000 */
.L_x_1:
[----:B------:R-:W1:Y:S01]  /*0140*/  LDCU UR4, c[0x0][0x880] ;  /* 0x00011000ff0477ac */ /* 0x000e620008000800 */
[----:B------:R-:W-:Y:S01]  /*0150*/  HFMA2 R170, -RZ, RZ, 0, 5.9604644775390625e-08 ;  /* 0x00000001ffaa7431 */ /* 0x000fe200000001ff */
[----:B-1----:R-:W-:-:S07]  /*0160*/  MOV R79, UR4 ;  /* 0x00000004004f7c02 */ /* 0x002fce0008000f00 */
.L_x_0:
[----:B------:R-:W2:Y:S02]  /*0170*/  LDCU.64 UR4, c[0x0][0x8b0] ;  /* 0x00011600ff0477ac */ /* 0x000ea40008000a00 */
[----:B--2---:R-:W-:-:S04]  /*0180*/  UISETP.NE.U32.AND UP2, UPT, UR4, URZ, UPT ;  /* 0x000000ff0400728c */ /* 0x004fc8000bf45070 */
[----:B------:R-:W-:-:S09]  /*0190*/  UISETP.NE.AND.EX UP2, UPT, UR5, URZ, UPT, UP2 ;  /* 0x000000ff0500728c */ /* 0x000fd2000bf45320 */
[----:B------:R-:W-:Y:S05]  /*01a0*/  BRA.U UP2, `(.L_x_2) ;  /* 0x0000000102247547 */ /* 0x000fea000b800000 */
[----:B------:R-:W2:Y:S02]  /*01b0*/  LDCU.64 UR4, c[0x0][0x8a8] ;  /* 0x00011500ff0477ac */ /* 0x000ea40008000a00 */
[----:B--2---:R-:W-:-:S04]  /*01c0*/  UISETP.NE.U32.AND UP2, UPT, UR4, URZ, UPT ;  /* 0x000000ff0400728c */ /* 0x004fc8000bf45070 */
[----:B------:R-:W-:-:S09]  /*01d0*/  UISETP.NE.AND.EX UP2, UPT, UR5, URZ, UPT, UP2 ;  /* 0x000000ff0500728c */ /* 0x000fd2000bf45320 */
[----:B------:R-:W-:Y:S05]  /*01e0*/  BRA.U !UP2, `(.L_x_3) ;  /* 0x000000010a0c7547 */ /* 0x000fea000b800000 */
[----:B-1----:R-:W1:Y:S02]  /*01f0*/  LDC.64 R2, c[0x0][0x8a8] ;  /* 0x00022a00ff027b82 */ /* 0x002e640000000a00 */
[----:B-1----:R2:W5:Y:S01]  /*0200*/  LDG.E R77, desc[UR46][R2.64] ;  /* 0x0000002e024d7981 */ /* 0x002562000c1e1900 */
[----:B------:R-:W-:Y:S05]  /*0210*/  BRA `(.L_x_2) ;  /* 0x0000000000087947 */ /* 0x000fea0003800000 */
.L_x_3:
[----:B------:R-:W2:Y:S02]  /*0220*/  LDCU UR4, c[0x0][0x8a0] ;  /* 0x00011400ff0477ac */ /* 0x000ea40008000800 */
[----:B--2---:R-:W-:Y:S02]  /*0230*/  MOV R77, UR4 ;  /* 0x00000004004d7c02 */ /* 0x004fe40008000f00 */
.L_x_2:
[----:B------:R-:W-:Y:S01]  /*0240*/  IMAD.U32 R0, RZ, RZ, UR6 ;  /* 0x00000006ff007e24 */ /* 0x000fe2000f8e00ff */
[----:B------:R-:W-:Y:S04]  /*0250*/  BSSY.RECONVERGENT B0, `(.L_x_4) ;  /* 0x000000c000007945 */ /* 0x000fe80003800200 */
[C---:B------:R-:W-:Y:S02]  /*0260*/  ISETP.NE.OR P1, PT, R0.reuse, 0x1, !P5 ;  /* 0x000000010000780c */ /* 0x040fe40006f25670 */
[----:B------:R-:W-:-:S11]  /*0270*/  ISETP.NE.OR P0, PT, R0, 0x3, !P5 ;  /* 0x000000030000780c */ /* 0x000fd60006f05670 */
[----:B------:R-:W-:Y:S05]  /*0280*/  @P1 BRA `(.L_x_5) ;  /* 0x0000000000201947 */ /* 0x000fea0003800000 */
[----:B------:R-:W3:Y:S02]  /*0290*/  LDCU.64 UR4, c[0x0][0x348] ;  /* 0x00006900ff0477ac */ /* 0x000ee40008000a00 */
[----:B---3--:R-:W-:Y:S02]  /*02a0*/  UIADD3 UR8, UP3, UPT, UR4, 0x80, URZ ;  /* 0x0000008004087890 */ /* 0x008fe4000ff7e0ff */
[----:B------:R-:W-:Y:S02]  /*02b0*/  UIADD3 UR4, UP2, UPT, UR4, 0x180, URZ ;  /* 0x0000018004047890 */ /* 0x000fe4000ff5e0ff */
[----:B------:R-:W-:Y:S02]  /*02c0*/  UIADD3.X UR9, UPT, UPT, URZ, UR5, URZ, UP3, !UPT ;  /* 0x00000005ff097290 */ /* 0x000fe40009ffe4ff */
[----:B------:R-:W-:-:S07]  /*02d0*/  UIADD3.X UR5, UPT, UPT, URZ, UR5, URZ, UP2, !UPT ;  /* 0x00000005ff057290 */ /* 0x000fce00097fe4ff */
[----:B------:R3:W-:Y:S02]  /*02e0*/  UTMACCTL.PF [UR8] ;  /* 0x00000000080079b9 */ /* 0x0007e40008040000 */
[----:B------:R3:W-:Y:S02]  /*02f0*/  UTMACCTL.PF [UR4] ;  /* 0x00000000040079b9 */ /* 0x0007e40008040000 */
[----:B---3--:R-:W-:Y:S01]  /*0300*/  NOP ;  /* 0x0000000000007918 */ /* 0x008fe20000000000 */
.L_x_5:
[----:B------:R-:W-:Y:S05]  /*0310*/  BSYNC.RECONVERGENT B0 ;  /* 0x0000000000007941 */ /* 0x000fea0003800200 */
.L_x_4:
[----:B------:R-:W-:Y:S04]  /*0320*/  BSSY.RECONVERGENT B0, `(.L_x_6) ;  /* 0x000000a000007945 */ /* 0x000fe80003800200 */
        /* <DEDUP_REMOVED lines=9> */
.L_x_7:
[----:B------:R-:W-:Y:S05]  /*03c0*/  BSYNC.RECONVERGENT B0 ;  /* 0x0000000000007941 */ /* 0x000fea0003800200 */
.L_x_6:
[----:B------:R-:W3:Y:S01]  /*03d0*/  LDCU.64 UR4, c[0x0][0x888] ;  /* 0x00011100ff0477ac */ /* 0x000ee20008000a00 */
[----:B------:R-:W-:Y:S01]  /*03e0*/  PLOP3.LUT P0, PT, PT, PT, UP0, 0x80, 0x8 ;  /* 0x000000000008781c */ /* 0x000fe20003f0f008 */
[----:B------:R-:W-:-:S03]  /*03f0*/  UPLOP3.LUT UP3, UPT, UPT, UPT, UPT, 0x40, 0x4 ;  /* 0x000000000004789c */ /* 0x000fc60003f6e870 */
[----:B------:R-:W-:Y:S01]  /*0400*/  ISETP.NE.AND.EX P0, PT, RZ, UR7, PT, P0 ;  /* 0x00000007ff007c0c */ /* 0x000fe2000bf05300 */
[----:B---3--:R-:W-:-:S04]  /*0410*/  UISETP.NE.U32.AND UP2, UPT, UR4, URZ, UPT ;  /* 0x000000ff0400728c */ /* 0x008fc8000bf45070 */
[----:B------:R-:W-:-:S06]  /*0420*/  UISETP.NE.AND.EX UP2, UPT, UR5, URZ, UPT, UP2 ;  /* 0x000000ff0500728c */ /* 0x000fcc000bf45320 */
[----:B------:R-:W-:-:S13]  /*0430*/  PLOP3.LUT P1, PT, PT, PT, UP2, 0x80, 0x8 ;  /* 0x000000000008781c */ /* 0x000fda0003f2f028 */
[----:B------:R-:W-:Y:S05]  /*0440*/  @P1 BRA P0, `(.L_x_8) ;  /* 0x0000000000141947 */ /* 0x000fea0000000000 */
[----:B------:R-:W-:Y:S01]  /*0450*/  PLOP3.LUT P1, PT, PT, PT, UP1, 0x80, 0x8 ;  /* 0x000000000008781c */ /* 0x000fe20003f2f018 */
[----:B------:R-:W-:-:S12]  /*0460*/  UPLOP3.LUT UP3, UPT, UPT, UPT, UP2, 0x40, 0x4 ;  /* 0x000000000004789c */ /* 0x000fd80003f6e820 */
[----:B-----5:R-:W-:-:S13]  /*0470*/  @!P1 FSETP.EQ.AND P0, PT, R79, RZ, PT ;  /* 0x000000ff4f00920b */ /* 0x020fda0003f02000 */
[----:B------:R-:W-:Y:S01]  /*0480*/  @!P1 VOTEU.ANY UP0, P0 ;  /* 0x0000000000ff9886 */ /* 0x000fe20000000100 */
[----:B------:R-:W-:-:S11]  /*0490*/  @!UP1 UPLOP3.LUT UP3, UPT, UPT, UPT, UP0, 0x80, 0x8 ;  /* 0x000000000008989c */ /* 0x000fd60003f6f000 */
.L_x_8:
[----:B-12---:R-:W1:Y:S01]  /*04a0*/  SHFL.IDX PT, R2, R172, RZ, 0x1f ;  /* 0x00001fffac027589 */ /* 0x006e6200000e0000 */
[----:B------:R-:W-:-:S04]  /*04b0*/  UISETP.NE.AND UP0, UPT, UR6, 0x2, UPT ;  /* 0x000000020600788c */ /* 0x000fc8000bf05270 */
[----:B------:R-:W-:Y:S01]  /*04c0*/  USEL UR13, URZ, 0x1, UP0 ;  /* 0x00000001ff0d7887 */ /* 0x000fe20008000000 */
[----:B-1----:R-:W-:-:S13]  /*04d0*/  ISETP.NE.AND P0, PT, R2, RZ, PT ;  /* 0x000000ff0200720c */ /* 0x002fda0003f05270 */
[----:B------:R-:W-:Y:S05]  /*04e0*/  @P0 BRA `(.L_x_9) ;  /* 0x0000000000600947 */ /* 0x000fea0003800000 */
[----:B------:R-:W1:Y:S01]  /*04f0*/  S2UR UR5, SR_CgaCtaId ;  /* 0x00000000000579c3 */ /* 0x000e620000008800 */
[----:B------:R-:W-:Y:S01]  /*0500*/  UMOV UR7, 0x400 ;  /* 0x0000040000077882 */ /* 0x000fe20000000000 */
[----:B------:R-:W-:Y:S01]  /*0510*/  UMOV UR4, 0x1 ;  /* 0x0000000100047882 */ /* 0x000fe20000000000 */
[----:B------:R-:W-:Y:S01]  /*0520*/  ELECT P0, URZ, PT ;  /* 0x0000000000ff782f */ /* 0x000fe20003800000 */
[----:B------:R-:W-:-:S04]  /*0530*/  UIADD3 UR8, UPT, UPT, -UR4, 0x100000, URZ ;  /* 0x0010000004087890 */ /* 0x000fc8000fffe1ff */
[----:B------:R-:W-:Y:S02]  /*0540*/  USHF.L.U32 UR9, UR8, 0xb, URZ ;  /* 0x0000000b08097899 */ /* 0x000fe400080006ff */
[----:B------:R-:W-:Y:S02]  /*0550*/  USHF.L.U32 UR8, UR8, 0x1, URZ ;  /* 0x0000000108087899 */ /* 0x000fe400080006ff */
[----:B-1----:R-:W-:Y:S01]  /*0560*/  ULEA UR5, UR5, UR7, 0x18 ;  /* 0x0000000705057291 */ /* 0x002fe2000f8ec0ff */
[----:B------:R-:W1:Y:S11]  /*0570*/  FENCE.VIEW.ASYNC.S ;  /* 0x00000000000073c6 */ /* 0x000e760000000000 */
[----:B-1----:R1:W2:Y:S01]  /*0580*/  SYNCS.EXCH.64 URZ, [UR5], UR8 ;  /* 0x0000000805ff75b2 */ /* 0x0022a20008000100 */
[----:B------:R1:W3:Y:S01]  /*0590*/  SYNCS.EXCH.64 URZ, [UR5+0x38], UR8 ;  /* 0x0000380805ff75b2 */ /* 0x0002e20008000100 */
[----:B------:R1:W4:Y:S01]  /*05a0*/  SYNCS.EXCH.64 URZ, [UR5+0x8], UR8 ;  /* 0x0000080805ff75b2 */ /* 0x0003220008000100 */
[----:B------:R1:W1:Y:S01]  /*05b0*/  SYNCS.EXCH.64 URZ, [UR5+0x40], UR8 ;  /* 0x0000400805ff75b2 */ /* 0x0002620008000100 */
        /* <DEDUP_REMOVED lines=10> */
[----:B------:R-:W-:Y:S01]  /*0660*/  NOP ;  /* 0x0000000000007918 */ /* 0x000fe20000000000 */
.L_x_9:
[----:B------:R-:W2:Y:S01]  /*0670*/  SHFL.IDX PT, R2, R172, RZ, 0x1f ;  /* 0x00001fffac027589 */ /* 0x000ea200000e0000 */
[----:B------:R-:W-:Y:S01]  /*0680*/  NOP ;  /* 0x0000000000007918 */ /* 0x000fe20000000000 */
[----:B--2---:R-:W-:-:S13]  /*0690*/  ISETP.NE.AND P0, PT, R2, 0x1, PT ;  /* 0x000000010200780c */ /* 0x004fda0003f05270 */
[----:B------:R-:W-:Y:S05]  /*06a0*/  @P0 BRA `(.L_x_10) ;  /* 0x0000000000580947 */ /* 0x000fea0003800000 */
[----:B------:R-:W2:Y:S01]  /*06b0*/  S2UR UR7, SR_CgaCtaId ;  /* 0x00000000000779c3 */ /* 0x000ea20000008800 */
[----:B-1----:R-:W-:Y:S01]  /*06c0*/  UMOV UR8, 0x400 ;  /* 0x0000040000087882 */ /* 0x002fe20000000000 */
[----:B------:R-:W-:Y:S01]  /*06d0*/  UMOV UR5, 0x20 ;  /* 0x0000002000057882 */ /* 0x000fe20000000000 */
[----:B------:R-:W-:Y:S01]  /*06e0*/  UMOV UR4, 0x80 ;  /* 0x0000008000047882 */ /* 0x000fe20000000000 */
[----:B------:R-:W-:Y:S01]  /*06f0*/  ELECT P0, URZ, PT ;  /* 0x0000000000ff782f */ /* 0x000fe20003800000 */
[----:B--2---:R-:W-:Y:S02]  /*0700*/  ULEA UR7, UR7, UR8, 0x18 ;  /* 0x0000000807077291 */ /* 0x004fe4000f8ec0ff */
[----:B------:R-:W-:-:S04]  /*0710*/  UIADD3 UR8, UPT, UPT, -UR5, 0x100000, URZ ;  /* 0x0010000005087890 */ /* 0x000fc8000fffe1ff */
[----:B------:R-:W-:Y:S02]  /*0720*/  USHF.L.U32 UR9, UR8, 0xb, URZ ;  /* 0x0000000b08097899 */ /* 0x000fe400080006ff */
[----:B------:R-:W-:Y:S02]  /*0730*/  USHF.L.U32 UR8, UR8, 0x1, URZ ;  /* 0x0000000108087899 */ /* 0x000fe400080006ff */
[----:B------:R-:W-:-:S04]  /*0740*/  UIADD3 UR4, UPT, UPT, -UR4, 0x100000, URZ ;  /* 0x0010000004047890 */ /* 0x000fc8000fffe1ff */
[----:B------:R-:W-:Y:S02]  /*0750*/  USHF.L.U32 UR5, UR4, 0xb, URZ ;  /* 0x0000000b04057899 */ /* 0x000fe400080006ff */
[----:B------:R-:W-:Y:S01]  /*0760*/  USHF.L.U32 UR4, UR4, 0x1, URZ ;  /* 0x0000000104047899 */ /* 0x000fe200080006ff */
[----:B------:R-:W1:Y:S03]  /*0770*/  FENCE.VIEW.ASYNC.S ;  /* 0x00000000000073c6 */ /* 0x000e660000000000 */
[----:B-1----:R2:W1:Y:S08]  /*0780*/  SYNCS.EXCH.64 URZ, [UR7+0x70], UR8 ;  /* 0x0000700807ff75b2 */ /* 0x0024700008000100 */
[----:B------:R2:W1:Y:S01]  /*0790*/  SYNCS.EXCH.64 URZ, [UR7+0x90], UR4 ;  /* 0x0000900407ff75b2 */ /* 0x0004620008000100 */
[----:B------:R2:W1:Y:S01]  /*07a0*/  SYNCS.EXCH.64 URZ, [UR7+0x78], UR8 ;  /* 0x0000780807ff75b2 */ /* 0x0004620008000100 */
[----:B------:R2:W1:Y:S01]  /*07b0*/  SYNCS.EXCH.64 URZ, [UR7+0x98], UR4 ;  /* 0x0000980407ff75b2 */ /* 0x0004620008000100 */
[----:B------:R2:W1:Y:S01]  /*07c0*/  SYNCS.EXCH.64 URZ, [UR7+0x80], UR8 ;  /* 0x0000800807ff75b2 */ /* 0x0004620008000100 */
[----:B------:R2:W1:Y:S01]  /*07d0*/  SYNCS.EXCH.64 URZ, [UR7+0xa0], UR4 ;  /* 0x0000a00407ff75b2 */ /* 0x0004620008000100 */
[----:B------:R2:W1:Y:S01]  /*07e0*/  SYNCS.EXCH.64 URZ, [UR7+0x88], UR8 ;  /* 0x0000880807ff75b2 */ /* 0x0004620008000100 */
[----:B------:R2:W1:Y:S02]  /*07f0*/  SYNCS.EXCH.64 URZ, [UR7+0xa8], UR4 ;  /* 0x0000a80407ff75b2 */ /* 0x0004640008000100 */
[----:B--2---:R-:W-:Y:S01]  /*0800*/  NOP ;  /* 0x0000000000007918 */ /* 0x004fe20000000000 */
.L_x_10:
[----:B------:R-:W2:Y:S01]  /*0810*/  SHFL.IDX PT, R2, R172, RZ, 0x1f ;  /* 0x00001fffac027589 */ /* 0x000ea200000e0000 */
[----:B------:R-:W-:Y:S01]  /*0820*/  NOP ;  /* 0x0000000000007918 */ /* 0x000fe20000000000 */
[----:B--2---:R-:W-:-:S13]  /*0830*/  ISETP.NE.AND P0, PT, R2, 0x3, PT ;  /* 0x000000030200780c */ /* 0x004fda0003f05270 */
[----:B------:R-:W-:Y:S05]  /*0840*/  @P0 BRA `(.L_x_11) ;  /* 0x0000000000300947 */ /* 0x000fea0003800000 */
[----:B-1----:R-:W1:Y:S01]  /*0850*/  S2UR UR5, SR_CgaCtaId ;  /* 0x00000000000579c3 */ /* 0x002e620000008800 */
        /* <DEDUP_REMOVED lines=8> */
[----:B-1----:R2:W1:Y:S01]  /*08e0*/  SYNCS.EXCH.64 URZ, [UR5+0xb0], UR8 ;  /* 0x0000b00805ff75b2 */ /* 0x0024620008000100 */
[----:B------:R2:W1:Y:S02]  /*08f0*/  SYNCS.EXCH.64 URZ, [UR5+0xb8], UR8 ;  /* 0x0000b80805ff75b2 */ /* 0x0004640008000100 */
[----:B--2---:R-:W-:Y:S01]  /*0900*/  NOP ;  /* 0x0000000000007918 */ /* 0x004fe20000000000 */
.L_x_11:
[----:B------:R-:W2:Y:S01]  /*0910*/  SHFL.IDX PT, R2, R172, RZ, 0x1f ;  /* 0x00001fffac027589 */ /* 0x000ea200000e0000 */
[----:B------:R-:W-:Y:S01]  /*0920*/  NOP ;  /* 0x0000000000007918 */ /* 0x000fe20000000000 */
[----:B--2---:R-:W-:-:S13]  /*0930*/  ISETP.NE.AND P0, PT, R2, 0x4, PT ;  /* 0x000000040200780c */ /* 0x004fda0003f05270 */
[----:B------:R-:W-:Y:S05]  /*0940*/  @P0 BRA `(.L_x_12) ;  /* 0x00000000004c0947 */ /* 0x000fea0003800000 */
[----:B-1----:R-:W1:Y:S01]  /*0950*/  S2UR UR5, SR_CgaCtaId ;  /* 0x00000000000579c3 */ /* 0x002e620000008800 */
[----:B------:R-:W-:Y:S01]  /*0960*/  UMOV UR8, 0xe0 ;  /* 0x000000e000087882 */ /* 0x000fe20000000000 */
[----:B------:R-:W-:Y:S01]  /*0970*/  UMOV UR7, 0x400 ;  /* 0x0000040000077882 */ /* 0x000fe20000000000 */
[----:B------:R-:W-:Y:S01]  /*0980*/  USEL UR8, UR8, 0x100, UP3 ;  /* 0x0000010008087887 */ /* 0x000fe20009800000 */
[----:B------:R-:W-:Y:S01]  /*0990*/  UMOV UR4, 0x1 ;  /* 0x0000000100047882 */ /* 0x000fe20000000000 */
[----:B------:R-:W-:Y:S01]  /*09a0*/  ELECT P0, URZ, PT ;  /* 0x0000000000ff782f */ /* 0x000fe20003800000 */
[----:B------:R-:W-:-:S04]  /*09b0*/  UIADD3 UR10, UPT, UPT, -UR4, 0x100000, URZ ;  /* 0x00100000040a7890 */ /* 0x000fc8000fffe1ff */
[----:B------:R-:W-:Y:S02]  /*09c0*/  USHF.L.U32 UR11, UR10, 0xb, URZ ;  /* 0x0000000b0a0b7899 */ /* 0x000fe400080006ff */
[----:B------:R-:W-:Y:S02]  /*09d0*/  USHF.L.U32 UR10, UR10, 0x1, URZ ;  /* 0x000000010a0a7899 */ /* 0x000fe400080006ff */
[----:B------:R-:W-:-:S04]  /*09e0*/  UIADD3 UR8, UPT, UPT, -UR8, 0x100000, URZ ;  /* 0x0010000008087890 */ /* 0x000fc8000fffe1ff */
[----:B------:R-:W-:Y:S02]  /*09f0*/  USHF.L.U32 UR9, UR8, 0xb, URZ ;  /* 0x0000000b08097899 */ /* 0x000fe400080006ff */
[----:B------:R-:W-:Y:S02]  /*0a00*/  USHF.L.U32 UR8, UR8, 0x1, URZ ;  /* 0x0000000108087899 */ /* 0x000fe400080006ff */
[----:B-1----:R-:W-:Y:S01]  /*0a10*/  ULEA UR5, UR5, UR7, 0x18 ;  /* 0x0000000705057291 */ /* 0x002fe2000f8ec0ff */
[----:B------:R-:W1:Y:S11]  /*0a20*/  FENCE.VIEW.ASYNC.S ;  /* 0x00000000000073c6 */ /* 0x000e760000000000 */
[----:B-1----:R2:W1:Y:S01]  /*0a30*/  SYNCS.EXCH.64 URZ, [UR5+0xc0], UR10 ;  /* 0x0000c00a05ff75b2 */ /* 0x0024620008000100 */
[----:B------:R2:W1:Y:S01]  /*0a40*/  SYNCS.EXCH.64 URZ, [UR5+0xd0], UR8 ;  /* 0x0000d00805ff75b2 */ /* 0x0004620008000100 */
[----:B------:R2:W1:Y:S01]  /*0a50*/  SYNCS.EXCH.64 URZ, [UR5+0xc8], UR10 ;  /* 0x0000c80a05ff75b2 */ /* 0x0004620008000100 */
[----:B------:R2:W1:Y:S02]  /*0a60*/  SYNCS.EXCH.64 URZ, [UR5+0xd8], UR8 ;  /* 0x0000d80805ff75b2 */ /* 0x0004640008000100 */
[----:B--2---:R-:W-:Y:S01]  /*0a70*/  NOP ;  /* 0x0000000000007918 */ /* 0x004fe20000000000 */
.L_x_12:
        /* <DEDUP_REMOVED lines=20> */
[----:B------:R2:W1:Y:S02]  /*0bc0*/  SYNCS.EXCH.64 URZ, [UR7+0xf8], UR4 ;  /* 0x0000f80407ff75b2 */ /* 0x0004640008000100 */
[----:B--2---:R-:W-:Y:S01]  /*0bd0*/  NOP ;  /* 0x0000000000007918 */ /* 0x004fe20000000000 */
.L_x_13:
        /* <DEDUP_REMOVED lines=18> */
.L_x_14:
[----:B-1----:R-:W1:Y:S01]  /*0d00*/  S2UR UR5, SR_CTAID.X ;  /* 0x00000000000579c3 */ /* 0x002e620000002500 */
[----:B------:R-:W-:-:S05]  /*0d10*/  CS2R.32 R169, SR_CgaSize ;  /* 0x0000000000a97805 */ /* 0x000fca0000008a00 */
[----:B------:R-:W-:-:S05]  /*0d20*/  IMAD R169, R169, -0xa0, RZ ;  /* 0xffffff60a9a97824 */ /* 0x000fca00078e02ff */
[----:B------:R-:W-:-:S14]  /*0d30*/  R2UR UR8, R169 ;  /* 0x00000000a90872ca */ /* 0x000fdc00000e0000 */
[----:B------:R-:W2:Y:S01]  /*0d40*/  LDCU UR8, c[0x0][UR8+0x2b0] ;  /* 0x00005600080877ac */ /* 0x000ea20008000800 */
[----:B------:R-:W-:Y:S01]  /*0d50*/  NOP ;  /* 0x0000000000007918 */ /* 0x000fe20000000000 */
[----:B------:R-:W-:-:S05]  /*0d60*/  CS2R.32 R169, SR_CgaSize ;  /* 0x0000000000a97805 */ /* 0x000fca0000008a00 */
[----:B------:R-:W-:-:S05]  /*0d70*/  IMAD R169, R169, -0xa0, RZ ;  /* 0xffffff60a9a97824 */ /* 0x000fca00078e02ff */
[----:B------:R-:W-:-:S14]  /*0d80*/  R2UR UR7, R169 ;  /* 0x00000000a90772ca */ /* 0x000fdc00000e0000 */
[----:B------:R-:W3:Y:S01]  /*0d90*/  LDCU UR7, c[0x0][UR7+0x2b4] ;  /* 0x00005680070777ac */ /* 0x000ee20008000800 */
[----:B------:R-:W4:Y:S08]  /*0da0*/  S2UR UR4, SR_CTAID.Y ;  /* 0x00000000000479c3 */ /* 0x000f300000002600 */
[----:B------:R-:W3:Y:S01]  /*0db0*/  LDC R10, c[0x0][0xb24] ;  /* 0x0002c900ff0a7b82 */ /* 0x000ee20000000800 */
[----:B-1----:R-:W-:-:S02]  /*0dc0*/  I2FP.F32.U32 R169, UR5 ;  /* 0x0000000500a97c45 */ /* 0x002fc40008201000 */
[----:B------:R-:W-:-:S05]  /*0dd0*/  CS2R.32 R3, SR_CgaSize ;  /* 0x0000000000037805 */ /* 0x000fca0000008a00 */
[----:B------:R-:W-:-:S06]  /*0de0*/  IMAD R3, R3, -0xa0, RZ ;  /* 0xffffff6003037824 */ /* 0x000fcc00078e02ff */
[----:B------:R-:W1:Y:S01]  /*0df0*/  LDC R3, c[0x0][R3+0x2a0] ;  /* 0x0000a80003037b82 */ /* 0x000e620000000800 */
[----:B------:R-:W-:Y:S01]  /*0e00*/  MOV R15, UR5 ;  /* 0x00000005000f7c02 */ /* 0x000fe20008000f00 */
[----:B--2---:R-:W-:Y:S01]  /*0e10*/  FMUL R169, R169, UR8 ;  /* 0x00000008a9a97c20 */ /* 0x004fe20008400000 */
[----:B----4-:R-:W-:Y:S02]  /*0e20*/  I2FP.F32.U32 R168, UR4 ;  /* 0x0000000400a87c45 */ /* 0x010fe40008201000 */
[----:B------:R-:W-:-:S05]  /*0e30*/  CS2R.32 R2, SR_CgaSize ;  /* 0x0000000000027805 */ /* 0x000fca0000008a00 */
[----:B------:R-:W-:-:S06]  /*0e40*/  IMAD R2, R2, -0xa0, RZ ;  /* 0xffffff6002027824 */ /* 0x000fcc00078e02ff */
[----:B------:R-:W2:Y:S01]  /*0e50*/  LDC R2, c[0x0][R2+0x2a4] ;  /* 0x0000a90002027b82 */ /* 0x000ea20000000800 */
[----:B------:R-:W-:Y:S01]  /*0e60*/  MOV R14, UR4 ;  /* 0x00000004000e7c02 */ /* 0x000fe20008000f00 */
[----:B------:R-:W4:Y:S01]  /*0e70*/  F2I.U32.TRUNC.NTZ R169, R169 ;  /* 0x000000a900a97305 */ /* 0x000f22000020f000 */
[----:B---3--:R-:W-:-:S05]  /*0e80*/  FMUL R168, R168, UR7 ;  /* 0x00000007a8a87c20 */ /* 0x008fca0008400000 */
[----:B------:R-:W-:Y:S01]  /*0e90*/  BAR.SYNC.DEFER_BLOCKING 0x0 ;  /* 0x0000000000007b1d */ /* 0x000fe20000010000 */
[----:B------:R-:W-:-:S05]  /*0ea0*/  ISETP.GE.AND P0, PT, R10, 0x1, PT ;  /* 0x000000010a00780c */ /* 0x000fca0003f06270 */
[----:B------:R-:W3:Y:S02]  /*0eb0*/  F2I.U32.TRUNC.NTZ R168, R168 ;  /* 0x000000a800a87305 */ /* 0x000ee4000020f000 */
[----:B------:R-:W2:Y:S01]  /*0ec0*/  S2UR UR36, SR_CTAID.Z ;  /* 0x00000000002479c3 */ /* 0x000ea20000002700 */
[----:B----4-:R-:W-:-:S05]  /*0ed0*/  IADD3 R169, PT, PT, -R169, RZ, RZ ;  /* 0x000000ffa9a97210 */ /* 0x010fca0007ffe1ff */
[----:B-1----:R-:W-:Y:S01]  /*0ee0*/  IMAD R169, R3, R169, UR5 ;  /* 0x0000000503a97e24 */ /* 0x002fe2000f8e02a9 */
[----:B---3--:R-:W-:-:S05]  /*0ef0*/  IADD3 R168, PT, PT, -R168, RZ, RZ ;  /* 0x000000ffa8a87210 */ /* 0x008fca0007ffe1ff */
[----:B--2---:R-:W-:Y:S01]  /*0f00*/  IMAD R168, R2, R168, UR4 ;  /* 0x0000000402a87e24 */ /* 0x004fe2000f8e02a8 */
[----:B------:R-:W-:Y:S06]  /*0f10*/  @!P0 BRA `(.L_x_15) ;  /* 0x0000000000b88947 */ /* 0x000fec0003800000 */
[----:B------:R-:W1:Y:S01]  /*0f20*/  LDC.64 R4, c[0x0][0xb18] ;  /* 0x0002c600ff047b82 */ /* 0x000e620000000a00 */
[----:B------:R-:W-:-:S07]  /*0f30*/  ISETP.NE.AND P0, PT, R10, 0x1, PT ;  /* 0x000000010a00780c */ /* 0x000fce0003f05270 */
[----:B------:R-:W2:Y:S08]  /*0f40*/  LDC R9, c[0x0][0xb0c] ;  /* 0x0002c300ff097b82 */ /* 0x000eb00000000800 */
[----:B------:R-:W3:Y:S08]  /*0f50*/  LDC R12, c[0x0][0x370] ;  /* 0x0000dc00ff0c7b82 */ /* 0x000ef00000000800 */
[----:B------:R-:W4:Y:S01]  /*0f60*/  LDC R11, c[0x0][0x374] ;  /* 0x0000dd00ff0b7b82 */ /* 0x000f220000000800 */
[----:B-1----:R-:W-:-:S07]  /*0f70*/  ISETP.NE.AND P1, PT, R4, 0x1, PT ;  /* 0x000000010400780c */ /* 0x002fce0003f25270 */
[----:B------:R-:W3:Y:S01]  /*0f80*/  LDC.64 R6, c[0x0][0xb10] ;  /* 0x0002c400ff067b82 */ /* 0x000ee20000000a00 */
[----:B--2---:R-:W-:-:S07]  /*0f90*/  ISETP.NE.AND P2, PT, R9, 0x1, PT ;  /* 0x000000010900780c */ /* 0x004fce0003f45270 */
[----:B------:R-:W1:Y:S08]  /*0fa0*/  LDC R8, c[0x0][0xb20] ;  /* 0x0002c800ff087b82 */ /* 0x000e700000000800 */
[----:B------:R-:W2:Y:S01]  /*0fb0*/  LDC.64 R2, c[0x0][0xb28] ;  /* 0x0002ca00ff027b82 */ /* 0x000ea20000000a00 */
[----:B----4-:R-:W-:-:S04]  /*0fc0*/  IMAD.HI.U32 R13, R11, R5, RZ ;  /* 0x000000050b0d7227 */ /* 0x010fc800078e00ff */
[----:B------:R-:W-:-:S04]  /*0fd0*/  IMAD.HI.U32 R5, R14, R5, RZ ;  /* 0x000000050e057227 */ /* 0x000fc800078e00ff */
[----:B---3--:R-:W-:-:S05]  /*0fe0*/  IMAD.HI.U32 R16, R12, R6, RZ ;  /* 0x000000060c107227 */ /* 0x008fca00078e00ff */
[-C--:B------:R-:W-:Y:S01]  /*0ff0*/  @P2 SHF.R.U32.HI R12, RZ, R7.reuse, R16 ;  /* 0x00000007ff0c2219 */ /* 0x080fe20000011610 */
[----:B------:R-:W-:Y:S01]  /*1000*/  IMAD.HI.U32 R16, R15, R6, RZ ;  /* 0x000000060f107227 */ /* 0x000fe200078e00ff */
[-C--:B-1----:R-:W-:Y:S02]  /*1010*/  @P1 SHF.R.U32.HI R11, RZ, R8.reuse, R13 ;  /* 0x00000008ff0b1219 */ /* 0x082fe4000001160d */
[----:B------:R-:W-:Y:S02]  /*1020*/  SHF.R.U32.HI R5, RZ, R8, R5 ;  /* 0x00000008ff057219 */ /* 0x000fe40000011605 */
[----:B------:R-:W-:Y:S02]  /*1030*/  SHF.R.U32.HI R16, RZ, R7, R16 ;  /* 0x00000007ff107219 */ /* 0x000fe40000011610 */
[----:B------:R-:W-:Y:S01]  /*1040*/  SEL R5, R14, R5, !P1 ;  /* 0x000000050e057207 */ /* 0x000fe20004800000 */
[----:B--2---:R-:W-:Y:S01]  /*1050*/  IMAD.HI.U32 R13, R11, R2, RZ ;  /* 0x000000020b0d7227 */ /* 0x004fe200078e00ff */
[----:B------:R-:W-:-:S03]  /*1060*/  SEL R16, R15, R16, !P2 ;  /* 0x000000100f107207 */ /* 0x000fc60005000000 */
[----:B------:R-:W-:Y:S01]  /*1070*/  IMAD.HI.U32 R6, R12, R2, RZ ;  /* 0x000000020c067227 */ /* 0x000fe200078e00ff */
[----:B------:R-:W-:-:S04]  /*1080*/  @P0 SHF.R.U32.HI R11, RZ, R3, R13 ;  /* 0x00000003ff0b0219 */ /* 0x000fc8000001160d */
[----:B------:R-:W-:Y:S01]  /*1090*/  @P0 SHF.R.U32.HI R12, RZ, R3, R6 ;  /* 0x00000003ff0c0219 */ /* 0x000fe20000011606 */
[----:B------:R-:W-:-:S04]  /*10a0*/  IMAD R11, R11, R10, RZ ;  /* 0x0000000a0b0b7224 */ /* 0x000fc800078e02ff */
[----:B------:R-:W-:Y:S01]  /*10b0*/  IMAD R6, R12, R10, RZ ;  /* 0x0000000a0c067224 */ /* 0x000fe200078e02ff */
[----:B------:R-:W-:-:S04]  /*10c0*/  ISETP.GE.AND P1, PT, R5, R11, PT ;  /* 0x0000000b0500720c */ /* 0x000fc80003f26270 */
[----:B------:R-:W-:Y:S01]  /*10d0*/  ISETP.GE.OR P1, PT, R16, R6, P1 ;  /* 0x000000061000720c */ /* 0x000fe20000f26670 */
[----:B------:R-:W-:-:S05]  /*10e0*/  IMAD.HI.U32 R6, R5, R2, RZ ;  /* 0x0000000205067227 */ /* 0x000fca00078e00ff */
[----:B------:R-:W-:-:S04]  /*10f0*/  SHF.R.U32.HI R6, RZ, R3, R6 ;  /* 0x00000003ff067219 */ /* 0x000fc80000011606 */
[----:B------:R-:W-:-:S03]  /*1100*/  SEL R6, R5, R6, !P0 ;  /* 0x0000000605067207 */ /* 0x000fc60004000000 */
[----:B------:R-:W-:Y:S01]  /*1110*/  @!P1 IMAD.HI.U32 R7, R16, R2, RZ ;  /* 0x0000000210079227 */ /* 0x000fe200078e00ff */
[----:B------:R-:W-:-:S04]  /*1120*/  IADD3 R2, PT, PT, -R6, RZ, RZ ;  /* 0x000000ff06027210 */ /* 0x000fc80007ffe1ff */
[----:B------:R-:W-:Y:S01]  /*1130*/  @!P1 SHF.R.U32.HI R3, RZ, R3, R7 ;  /* 0x00000003ff039219 */ /* 0x000fe20000011607 */
[----:B------:R-:W-:Y:S01]  /*1140*/  IMAD R2, R10, R2, R5 ;  /* 0x000000020a027224 */ /* 0x000fe200078e0205 */
[----:B------:R-:W-:Y:S02]  /*1150*/  IADD3 R7, PT, PT, -R5, RZ, RZ ;  /* 0x000000ff05077210 */ /* 0x000fe40007ffe1ff */
[----:B------:R-:W-:-:S03]  /*1160*/  @!P1 SEL R3, R16, R3, !P0 ;  /* 0x0000000310039207 */ /* 0x000fc60004000000 */
[----:B------:R-:W-:Y:S02]  /*1170*/  IMAD R7, R4, R7, R14 ;  /* 0x0000000704077224 */ /* 0x000fe400078e020e */
[--C-:B------:R-:W-:Y:S02]  /*1180*/  @!P1 IMAD.IADD R6, R6, 0x1, -R3.reuse ;  /* 0x0000000106069824 */ /* 0x100fe400078e0a03 */
[----:B------:R-:W-:Y:S01]  /*1190*/  @!P1 IMAD R3, R2, R12, R3 ;  /* 0x0000000c02039224 */ /* 0x000fe200078e0203 */
[----:B------:R-:W-:Y:S01]  /*11a0*/  IADD3 R2, PT, PT, -R16, RZ, RZ ;  /* 0x000000ff10027210 */ /* 0x000fe20007ffe1ff */
[----:B------:R-:W-:Y:S02]  /*11b0*/  @!P1 IMAD R5, R6, R10, R16 ;  /* 0x0000000a06059224 */ /* 0x000fe400078e0210 */
[----:B------:R-:W-:Y:S02]  /*11c0*/  @!P1 IMAD.MOV.U32 R16, RZ, RZ, R3 ;  /* 0x000000ffff109224 */ /* 0x000fe400078e0003 */
[----:B------:R-:W-:-:S02]  /*11d0*/  IMAD R2, R9, R2, R15 ;  /* 0x0000000209027224 */ /* 0x000fc400078e020f */
[----:B------:R-:W-:Y:S02]  /*11e0*/  IMAD R14, R5, R4, R7 ;  /* 0x00000004050e7224 */ /* 0x000fe400078e0207 */
[----:B------:R-:W-:Y:S02]  /*11f0*/  IMAD R15, R16, R9, R2 ;  /* 0x00000009100f7224 */ /* 0x000fe400078e0202 */
.L_x_15:
[----:B------:R-:W1:Y:S01]  /*1200*/  LDCU UR4, c[0x0][0xb30] ;  /* 0x00016600ff0477ac */ /* 0x000e620008000800 */
[----:B------:R-:W2:Y:S08]  /*1210*/  S2UR UR37, SR_CgaCtaId ;  /* 0x00000000002579c3 */ /* 0x000eb00000008800 */
[----:B------:R-:W3:Y:S01]  /*1220*/  LDC R72, c[0x0][0xb24] ;  /* 0x0002c900ff487b82 */ /* 0x000ee20000000800 */
[----:B-1----:R-:W-:-:S09]  /*1230*/  UISETP.NE.AND UP0, UPT, UR4, 0x1, UPT ;  /* 0x000000010400788c */ /* 0x002fd2000bf05270 */
[----:B--2---:R-:W-:Y:S05]  /*1240*/  BRA.U UP0, `(.L_x_16) ;  /* 0x0000000100407547 */ /* 0x004fea000b800000 */
[----:B------:R-:W1:Y:S08]  /*1250*/  LDC.64 R4, c[0x0][0xb10] ;  /* 0x0002c400ff047b82 */ /* 0x000e700000000a00 */
[----:B------:R-:W2:Y:S08]  /*1260*/  LDC.64 R2, c[0x0][0xb18] ;  /* 0x0002c600ff027b82 */ /* 0x000eb00000000a00 */
[----:B------:R-:W4:Y:S08]  /*1270*/  LDC R6, c[0x0][0xb20] ;  /* 0x0002c800ff067b82 */ /* 0x000f300000000800 */
[----:B------:R-:W3:Y:S01]  /*1280*/  LDC R7, c[0x0][0xb0c] ;  /* 0x0002c300ff077b82 */ /* 0x000ee20000000800 */
[----:B-1----:R-:W-:-:S05]  /*1290*/  IMAD.HI.U32 R4, R15, R4, RZ ;  /* 0x000000040f047227 */ /* 0x002fca00078e00ff */
[----:B------:R-:W-:Y:S01]  /*12a0*/  SHF.R.U32.HI R4, RZ, R5, R4 ;  /* 0x00000005ff047219 */ /* 0x000fe20000011604 */
[----:B--2---:R-:W-:Y:S01]  /*12b0*/  IMAD.HI.U32 R3, R14, R3, RZ ;  /* 0x000000030e037227 */ /* 0x004fe200078e00ff */
[----:B------:R-:W-:-:S04]  /*12c0*/  ISETP.NE.AND P0, PT, R2, 0x1, PT ;  /* 0x000000010200780c */ /* 0x000fc80003f05270 */
[----:B----4-:R-:W-:-:S04]  /*12d0*/  SHF.R.U32.HI R3, RZ, R6, R3 ;  /* 0x00000006ff037219 */ /* 0x010fc80000011603 */
[----:B------:R-:W-:Y:S02]  /*12e0*/  SEL R3, R14, R3, !P0 ;  /* 0x000000030e037207 */ /* 0x000fe40004000000 */
[----:B---3--:R-:W-:-:S04]  /*12f0*/  ISETP.NE.AND P1, PT, R7, 0x1, PT ;  /* 0x000000010700780c */ /* 0x008fc80003f25270 */
[----:B------:R-:W-:-:S05]  /*1300*/  SEL R4, R15, R4, !P1 ;  /* 0x000000040f047207 */ /* 0x000fca0004800000 */
[----:B------:R-:W-:Y:S02]  /*1310*/  IMAD.IADD R5, R3, 0x1, -R4 ;  /* 0x0000000103057824 */ /* 0x000fe400078e0a04 */
[----:B------:R-:W-:Y:S02]  /*1320*/  IMAD.IADD R3, R4, 0x1, -R3 ;  /* 0x0000000104037824 */ /* 0x000fe400078e0a03 */
[----:B------:R-:W-:Y:S02]  /*1330*/  IMAD R15, R5, R7, R15 ;  /* 0x00000007050f7224 */ /* 0x000fe400078e020f */
[----:B------:R-:W-:-:S07]  /*1340*/  IMAD R14, R3, R2, R14 ;  /* 0x00000002030e7224 */ /* 0x000fce00078e020e */
.L_x_16:
[----:B------:R-:W-:Y:S01]  /*1350*/  BAR.SYNC.DEFER_BLOCKING 0x0 ;  /* 0x0000000000007b1d */ /* 0x000fe20000010000 */
[----:B------:R-:W-:Y:S01]  /*1360*/  UISETP.NE.AND UP0, UPT, UR6, 0x2, UPT ;  /* 0x000000020600788c */ /* 0x000fe2000bf05270 */
[----:B------:R-:W-:Y:S02]  /*1370*/  ISETP.NE.OR P5, PT, R0, 0x2, !P5 ;  /* 0x000000020000780c */ /* 0x000fe40006fa5670 */
[----:B------:R-:W-:-:S06]  /*1380*/  LOP3.LUT R2, R187, 0x1f, RZ, 0xc0, !PT ;  /* 0x0000001fbb027812 */ /* 0x000fcc00078ec0ff */
[----:B------:R-:W-:Y:S05]  /*1390*/  BRA.U UP0, `(.L_x_17) ;  /* 0x0000001100c47547 */ /* 0x000fea000b800000 */
[----:B------:R-:W1:Y:S01]  /*13a0*/  LDCU UR13, c[0x0][0x38c] ;  /* 0x00007180ff0d77ac */ /* 0x000e620008000800 */
[----:B------:R-:W2:Y:S01]  /*13b0*/  LDC R8, c[0x0][0x370] ;  /* 0x0000dc00ff087b82 */ /* 0x000ea20000000800 */
[----:B------:R-:W-:Y:S01]  /*13c0*/  HFMA2 R16, -RZ, RZ, 0, 0 ;  /* 0x00000000ff107431 */ /* 0x000fe200000001ff */
[----:B------:R-:W-:Y:S01]  /*13d0*/  ISETP.EQ.OR P4, PT, R2, RZ, P5 ;  /* 0x000000ff0200720c */ /* 0x000fe20002f82670 */
[----:B------:R-:W-:Y:S01]  /*13e0*/  IMAD.MOV.U32 R17, RZ, RZ, 0x1 ;  /* 0x00000001ff117424 */ /* 0x000fe200078e00ff */
[----:B------:R-:W-:Y:S01]  /*13f0*/  CS2R R12, SRZ ;  /* 0x00000000000c7805 */ /* 0x000fe2000001ff00 */
[----:B------:R-:W-:Y:S01]  /*1400*/  IMAD.MOV.U32 R11, RZ, RZ, 0x1 ;  /* 0x00000001ff0b7424 */ /* 0x000fe200078e00ff */
[----:B------:R-:W4:Y:S02]  /*1410*/  LDCU.64 UR22, c[0x0][0x348] ;  /* 0x00006900ff1677ac */ /* 0x000f240008000a00 */
[----:B------:R-:W2:Y:S01]  /*1420*/  LDC R0, c[0x0][0x374] ;  /* 0x0000dd00ff007b82 */ /* 0x000ea20000000800 */
[----:B------:R-:W-:Y:S01]  /*1430*/  UMOV UR6, URZ ;  /* 0x000000ff00067c82 */ /* 0x000fe20008000000 */
[----:B-1----:R-:W-:-:S04]  /*1440*/  UIADD3 UR5, UPT, UPT, UR13, 0x3f, URZ ;  /* 0x0000003f0d057890 */ /* 0x002fc8000fffe0ff */
[----:B------:R-:W-:-:S04]  /*1450*/  USHF.R.S32.HI UR4, URZ, 0x1f, UR5 ;  /* 0x0000001fff047899 */ /* 0x000fc80008011405 */
[----:B------:R-:W-:-:S04]  /*1460*/  ULEA.HI UR4, UR4, UR5, URZ, 0x6 ;  /* 0x0000000504047291 */ /* 0x000fc8000f8f30ff */
[----:B------:R-:W-:Y:S02]  /*1470*/  USHF.R.S32.HI UR15, URZ, 0x6, UR4 ;  /* 0x00000006ff0f7899 */ /* 0x000fe40008011404 */
[----:B------:R-:W-:Y:S02]  /*1480*/  UIADD3 UR4, UPT, UPT, UR13, -0x1, URZ ;  /* 0xffffffff0d047890 */ /* 0x000fe4000fffe0ff */
[----:B------:R-:W-:Y:S02]  /*1490*/  UISETP.LT.U32.AND UP0, UPT, UR15, 0x7, UPT ;  /* 0x000000070f00788c */ /* 0x000fe4000bf01070 */
[----:B------:R-:W-:Y:S02]  /*14a0*/  UISETP.GE.U32.AND UP1, UPT, UR4, -0x7f, UPT ;  /* 0xffffff810400788c */ /* 0x000fe4000bf26070 */
[----:B------:R-:W-:Y:S02]  /*14b0*/  USEL UR14, UR15, 0x7, UP0 ;  /* 0x000000070f0e7887 */ /* 0x000fe40008000000 */
[----:B------:R-:W-:-:S02]  /*14c0*/  UIADD3 UR13, UPT, UPT, UR13, 0x7e, URZ ;  /* 0x0000007e0d0d7890 */ /* 0x000fc4000fffe0ff */
[----:B------:R-:W-:Y:S02]  /*14d0*/  UIADD3 UR5, UPT, UPT, UR14, -0x1, URZ ;  /* 0xffffffff0e057890 */ /* 0x000fe4000fffe0ff */
[----:B------:R-:W-:-:S03]  /*14e0*/  UIADD3 UR7, UPT, UPT, UR15, -UR14, URZ ;  /* 0x8000000e0f077290 */ /* 0x000fc6000fffe0ff */
[----:B------:R-:W-:-:S04]  /*14f0*/  @UP1 UIADD3 UR5, UPT, UPT, UR14, URZ, URZ ;  /* 0x000000ff0e051290 */ /* 0x000fc8000fffe0ff */
[----:B----4-:R-:W-:-:S12]  /*1500*/  UIADD3 UR5, UPT, UPT, UR5, 0x1, URZ ;  /* 0x0000000105057890 */ /* 0x010fd8000fffe0ff */
.L_x_35:
[----:B------:R-:W-:Y:S01]  /*1510*/  UISETP.NE.AND UP0, UPT, UR37, URZ, UPT ;  /* 0x000000ff2500728c */ /* 0x000fe2000bf05270 */
[----:B------:R-:W1:Y:S08]  /*1520*/  S2UR UR37, SR_CgaCtaId ;  /* 0x00000000002579c3 */ /* 0x000e700000008800 */
[----:B------:R-:W-:Y:S05]  /*1530*/  BRA.U UP0, `(.L_x_18) ;  /* 0x0000000100347547 */ /* 0x000fea000b800000 */
[----:B------:R-:W4:Y:S01]  /*1540*/  S2R R2, SR_CgaCtaId ;  /* 0x0000000000027919 */ /* 0x000f220000008800 */
[----:B------:R-:W-:-:S04]  /*1550*/  MOV R3, 0x400 ;  /* 0x0000040000037802 */ /* 0x000fc80000000f00 */
[----:B----4-:R-:W-:Y:S02]  /*1560*/  LEA R2, R2, R3, 0x18 ;  /* 0x0000000302027211 */ /* 0x010fe400078ec0ff */
[----:B------:R-:W-:-:S03]  /*1570*/  SHF.L.U32 R3, R11, 0x1f, RZ ;  /* 0x0000001f0b037819 */ /* 0x000fc600000006ff */
[----:B------:R-:W-:-:S04]  /*1580*/  IMAD R2, R12, 0x8, R2 ;  /* 0x000000080c027824 */ /* 0x000fc800078e0202 */
[----:B------:R-:W4:Y:S02]  /*1590*/  SYNCS.PHASECHK.TRANS64.TRYWAIT P0, [R2+URZ+0x110], R3 ;  /* 0x00011003020075a7 */ /* 0x000f2400080011ff */
[----:B----4-:R-:W-:Y:S05]  /*15a0*/  @!P0 BRA `(.L_x_19) ;  /* 0x0000009c00548947 */ /* 0x010fea0003800000 */
.L_x_131:
[----:B------:R-:W-:Y:S01]  /*15b0*/  VIADD R12, R12, 0x1 ;  /* 0x000000010c0c7836 */ /* 0x000fe20000000000 */
[----:B------:R4:W-:Y:S04]  /*15c0*/  SYNCS.ARRIVE.TRANS64.A1T0 RZ, [R2+URZ+0x100], RZ ;  /* 0x000100ff02ff79a7 */ /* 0x0009e800081000ff */
[----:B------:R-:W-:-:S04]  /*15d0*/  ISETP.NE.AND P0, PT, R12, 0x2, PT ;  /* 0x000000020c00780c */ /* 0x000fc80003f05270 */
[----:B------:R-:W-:Y:S02]  /*15e0*/  SEL R12, R12, RZ, P0 ;  /* 0x000000ff0c0c7207 */ /* 0x000fe40000000000 */
[----:B----4-:R-:W-:-:S04]  /*15f0*/  SEL R2, RZ, 0x1, P0 ;  /* 0x00000001ff027807 */ /* 0x010fc80000000000 */
[----:B------:R-:W-:-:S07]  /*1600*/  LOP3.LUT R11, R11, R2, RZ, 0x3c, !PT ;  /* 0x000000020b0b7212 */ /* 0x000fce00078e3cff */
.L_x_18:
[----:B------:R-:W-:Y:S01]  /*1610*/  UMOV UR4, 0x400 ;  /* 0x0000040000047882 */ /* 0x000fe20000000000 */
[----:B------:R-:W-:Y:S01]  /*1620*/  SHF.L.U32 R2, R17, 0x1f, RZ ;  /* 0x0000001f11027819 */ /* 0x000fe200000006ff */
[----:B-1----:R-:W-:Y:S01]  /*1630*/  ULEA UR4, UR37, UR4, 0x18 ;  /* 0x0000000425047291 */ /* 0x002fe2000f8ec0ff */
[----:B------:R-:W-:Y:S01]  /*1640*/  R2UR UR35, R15 ;  /* 0x000000000f2372ca */ /* 0x000fe200000e0000 */
[----:B------:R-:W-:Y:S01]  /*1650*/  UISETP.GE.U32.AND UP0, UPT, UR13, 0x7f, UPT ;  /* 0x0000007f0d00788c */ /* 0x000fe2000bf06070 */
[----:B------:R-:W-:Y:S01]  /*1660*/  R2UR UR11, R14 ;  /* 0x000000000e0b72ca */ /* 0x000fe200000e0000 */
[----:B------:R-:W-:Y:S01]  /*1670*/  ULEA UR8, UR6, UR4, 0x3 ;  /* 0x0000000406087291 */ /* 0x000fe2000f8e18ff */
[----:B------:R-:W-:-:S08]  /*1680*/  UMOV UR24, URZ ;  /* 0x000000ff00187c82 */ /* 0x000fd00008000000 */
[----:B------:R1:W4:Y:S01]  /*1690*/  SYNCS.PHASECHK.TRANS64.TRYWAIT P0, [UR8+0x38], R2 ;  /* 0x00003802ff0075a7 */ /* 0x0003220008001108 */
[----:B------:R-:W-:Y:S02]  /*16a0*/  USHF.L.U32 UR35, UR35, 0x7, URZ ;  /* 0x0000000723237899 */ /* 0x000fe400080006ff */
[----:B------:R-:W-:Y:S01]  /*16b0*/  USHF.L.U32 UR11, UR11, 0x8, URZ ;  /* 0x000000080b0b7899 */ /* 0x000fe200080006ff */
[----:B------:R-:W-:Y:S11]  /*16c0*/  BRA.U !UP0, `(.L_x_20) ;  /* 0x0000000108a87547 */ /* 0x000ff6000b800000 */
[----:B------:R-:W-:Y:S01]  /*16d0*/  UMOV UR16, URZ ;  /* 0x000000ff00107c82 */ /* 0x000fe20008000000 */
[----:B------:R-:W-:-:S05]  /*16e0*/  UMOV UR17, UR6 ;  /* 0x0000000600117c82 */ /* 0x000fca0008000000 */
.L_x_25:
[----:B-1----:R-:W-:Y:S01]  /*16f0*/  ULEA UR33, UR17, UR4, 0x3 ;  /* 0x0000000411217291 */ /* 0x002fe2000f8e18ff */
[----:B----4-:R-:W-:Y:S01]  /*1700*/  @!P5 MOV R3, 0x6000 ;  /* 0x000060000003d802 */ /* 0x010fe20000000f00 */
[----:B----4-:R-:W-:Y:S10]  /*1710*/  @P0 BRA `(.L_x_21) ;  /* 0x00000000000c0947 */ /* 0x010ff40003800000 */
[----:B------:R-:W-:-:S04]  /*1720*/  SHF.L.U32 R4, R17, 0x1f, RZ ;  /* 0x0000001f11047819 */ /* 0x000fc800000006ff */
[----:B------:R-:W4:Y:S02]  /*1730*/  SYNCS.PHASECHK.TRANS64.TRYWAIT P0, [UR33+0x38], R4 ;  /* 0x00003804ff0075a7 */ /* 0x000f240008001121 */
[----:B----4-:R-:W-:Y:S05]  /*1740*/  @!P0 BRA `(.L_x_22) ;  /* 0x0000009c00008947 */ /* 0x010fea0003800000 */
.L_x_21:
[----:B------:R4:W-:Y:S01]  /*1750*/  @!P5 SYNCS.ARRIVE.TRANS64 RZ, [UR33], R3 ;  /* 0x00000003ffffd9a7 */ /* 0x0009e20008000021 */
[----:B------:R-:W-:Y:S04]  /*1760*/  BSSY.RECONVERGENT B0, `(.L_x_23) ;  /* 0x0000003000007945 */ /* 0x000fe80003800200 */
[----:B------:R-:W-:Y:S05]  /*1770*/  @P4 BRA `(.L_x_24) ;  /* 0x0000000000044947 */ /* 0x000fea0003800000 */
[----:B------:R-:W-:Y:S05]  /*1780*/  BPT.TRAP 0x1 ;  /* 0x000000040000795c */ /* 0x000fea0000300000 */
.L_x_24:
[----:B------:R-:W-:Y:S05]  /*1790*/  BSYNC.RECONVERGENT B0 ;  /* 0x0000000000007941 */ /* 0x000fea0003800200 */
.L_x_23:
[----:B------:R-:W-:Y:S02]  /*17a0*/  UIADD3 UR6, UPT, UPT, UR17, 0x1, URZ ;  /* 0x0000000111067890 */ /* 0x000fe4000fffe0ff */
[----:B------:R-:W-:Y:S02]  /*17b0*/  ULEA UR32, UR17, UR4, 0xd ;  /* 0x0000000411207291 */ /* 0x000fe4000f8e68ff */
[----:B------:R-:W-:Y:S02]  /*17c0*/  UISETP.NE.AND UP0, UPT, UR6, 0x7, UPT ;  /* 0x000000070600788c */ /* 0x000fe4000bf05270 */
[----:B------:R-:W-:Y:S02]  /*17d0*/  UIADD3 UR26, UP1, UPT, UR22, 0x80, URZ ;  /* 0x00000080161a7890 */ /* 0x000fe4000ff3e0ff */
[----:B------:R-:W-:Y:S02]  /*17e0*/  USEL UR9, URZ, 0x1, UP0 ;  /* 0x00000001ff097887 */ /* 0x000fe40008000000 */
[----:B------:R-:W-:-:S02]  /*17f0*/  USEL UR6, UR6, URZ, UP0 ;  /* 0x000000ff06067287 */ /* 0x000fc40008000000 */
[----:B------:R-:W-:Y:S02]  /*1800*/  UIADD3 UR20, UP0, UPT, UR22, 0x180, URZ ;  /* 0x0000018016147890 */ /* 0x000fe4000ff1e0ff */
[----:B------:R-:W-:Y:S01]  /*1810*/  ULEA UR8, UR6, UR4, 0x3 ;  /* 0x0000000406087291 */ /* 0x000fe2000f8e18ff */
[----:B------:R-:W-:Y:S01]  /*1820*/  LOP3.LUT R17, R17, UR9, RZ, 0x3c, !PT ;  /* 0x0000000911117c12 */ /* 0x000fe2000f8e3cff */
[----:B------:R-:W-:Y:S02]  /*1830*/  USHF.L.U32 UR34, UR16, 0x6, URZ ;  /* 0x0000000610227899 */ /* 0x000fe400080006ff */
[----:B------:R-:W-:Y:S01]  /*1840*/  UIADD3.X UR27, UPT, UPT, URZ, UR23, URZ, UP1, !UPT ;  /* 0x00000017ff1b7290 */ /* 0x000fe20008ffe4ff */
[----:B-1----:R-:W-:Y:S01]  /*1850*/  SHF.L.U32 R2, R17, 0x1f, RZ ;  /* 0x0000001f11027819 */ /* 0x002fe200000006ff */
[----:B------:R-:W-:Y:S02]  /*1860*/  UIADD3 UR32, UPT, UPT, UR32, 0xc400, URZ ;  /* 0x0000c40020207890 */ /* 0x000fe4000fffe0ff */
[----:B------:R-:W-:Y:S01]  /*1870*/  UIADD3.X UR21, UPT, UPT, URZ, UR23, URZ, UP0, !UPT ;  /* 0x00000017ff157290 */ /* 0x000fe200087fe4ff */
[----:B------:R1:W1:Y:S01]  /*1880*/  SYNCS.PHASECHK.TRANS64.TRYWAIT P0, [UR8+0x38], R2 ;  /* 0x00003802ff0075a7 */ /* 0x0002620008001108 */
[----:B------:R-:W-:Y:S01]  /*1890*/  ULEA UR8, UR17, UR4, 0xe ;  /* 0x0000000411087291 */ /* 0x000fe2000f8e70ff */
[----:B------:R-:W-:Y:S01]  /*18a0*/  UMOV UR18, 0x0 ;  /* 0x0000000000127882 */ /* 0x000fe20000000000 */
[----:B------:R-:W-:-:S02]  /*18b0*/  UMOV UR19, 0x10000000 ;  /* 0x1000000000137882 */ /* 0x000fc40000000000 */
[----:B------:R-:W-:Y:S01]  /*18c0*/  UIADD3 UR8, UPT, UPT, UR8, 0x1a400, URZ ;  /* 0x0001a40008087890 */ /* 0x000fe2000fffe0ff */
[----:B------:R1:W-:Y:S01]  /*18d0*/  UTMALDG.3D [UR32], [UR26], desc[UR18] ;  /* 0x000012201a0075b4 */ /* 0x0003e20008011000 */
[----:B------:R-:W-:Y:S01]  /*18e0*/  UMOV UR12, UR36 ;  /* 0x00000024000c7c82 */ /* 0x000fe20008000000 */
[----:B------:R-:W-:Y:S01]  /*18f0*/  UMOV UR9, UR33 ;  /* 0x0000002100097c82 */ /* 0x000fe20008000000 */
[----:B------:R-:W-:Y:S01]  /*1900*/  UMOV UR10, UR34 ;  /* 0x00000022000a7c82 */ /* 0x000fe20008000000 */
[----:B------:R-:W-:Y:S01]  /*1910*/  UIADD3 UR16, UPT, UPT, UR16, 0x1, URZ ;  /* 0x0000000110107890 */ /* 0x000fe2000fffe0ff */
[----:B------:R-:W-:Y:S01]  /*1920*/  UMOV UR24, UR5 ;  /* 0x0000000500187c82 */ /* 0x000fe20008000000 */
[----:B------:R-:W-:Y:S02]  /*1930*/  UMOV UR17, UR6 ;  /* 0x0000000600117c82 */ /* 0x000fe40008000000 */
[----:B------:R1:W-:Y:S01]  /*1940*/  UTMALDG.3D [UR8], [UR20], desc[UR18] ;  /* 0x00001208140075b4 */ /* 0x0003e20008011000 */
[----:B------:R-:W-:-:S09]  /*1950*/  UISETP.NE.AND UP0, UPT, UR16, UR5, UPT ;  /* 0x000000051000728c */ /* 0x000fd2000bf05270 */
[----:B------:R-:W-:Y:S05]  /*1960*/  BRA.U UP0, `(.L_x_25) ;  /* 0xfffffffd00607547 */ /* 0x000fea000b83ffff */
.L_x_20:
[----:B-1--4-:R-:W-:Y:S01]  /*1970*/  PLOP3.LUT P0, PT, PT, PT, UP3, 0x80, 0x8 ;  /* 0x000000000008781c */ /* 0x012fe20003f0f038 */
[----:B------:R-:W-:Y:S01]  /*1980*/  ULEA UR8, UR6, UR4, 0x3 ;  /* 0x0000000406087291 */ /* 0x000fe2000f8e18ff */
[----:B------:R-:W-:Y:S01]  /*1990*/  SHF.L.U32 R2, R17, 0x1f, RZ ;  /* 0x0000001f11027819 */ /* 0x000fe200000006ff */
[----:B------:R-:W-:-:S10]  /*19a0*/  UISETP.GT.AND UP0, UPT, UR15, UR14, UPT ;  /* 0x0000000e0f00728c */ /* 0x000fd4000bf04270 */
[----:B------:R-:W-:Y:S01]  /*19b0*/  @!P0 SYNCS.ARRIVE.TRANS64.A1T0 RZ, [UR4+0xb8], RZ ;  /* 0x0000b8ffffff89a7 */ /* 0x000fe20008100004 */
[----:B------:R1:W4:Y:S01]  /*19c0*/  SYNCS.PHASECHK.TRANS64.TRYWAIT P0, [UR8+0x38], R2 ;  /* 0x00003802ff0075a7 */ /* 0x0003220008001108 */
[----:B------:R-:W-:Y:S05]  /*19d0*/  BRA.U !UP0, `(.L_x_26) ;  /* 0x0000000108ac7547 */ /* 0x000fea000b800000 */
[----:B------:R-:W-:Y:S01]  /*19e0*/  UIADD3 UR21, UPT, UPT, UR7, UR24, URZ ;  /* 0x0000001807157290 */ /* 0x000fe2000fffe0ff */
[----:B------:R-:W-:-:S11]  /*19f0*/  UMOV UR25, UR6 ;  /* 0x0000000600197c82 */ /* 0x000fd60008000000 */
.L_x_31:
[----:B-1----:R-:W-:Y:S01]  /*1a00*/  ULEA UR17, UR25, UR4, 0x3 ;  /* 0x0000000419117291 */ /* 0x002fe2000f8e18ff */
[----:B----4-:R-:W-:Y:S01]  /*1a10*/  @!P5 MOV R3, 0x6000 ;  /* 0x000060000003d802 */ /* 0x010fe20000000f00 */
[----:B----4-:R-:W-:Y:S10]  /*1a20*/  @P0 BRA `(.L_x_27) ;  /* 0x00000000000c0947 */ /* 0x010ff40003800000 */
[----:B------:R-:W-:-:S04]  /*1a30*/  SHF.L.U32 R4, R17, 0x1f, RZ ;  /* 0x0000001f11047819 */ /* 0x000fc800000006ff */
[----:B------:R-:W4:Y:S02]  /*1a40*/  SYNCS.PHASECHK.TRANS64.TRYWAIT P0, [UR17+0x38], R4 ;  /* 0x00003804ff0075a7 */ /* 0x000f240008001111 */
[----:B----4-:R-:W-:Y:S05]  /*1a50*/  @!P0 BRA `(.L_x_28) ;  /* 0x0000009800548947 */ /* 0x010fea0003800000 */
.L_x_27:
[----:B------:R4:W-:Y:S01]  /*1a60*/  @!P5 SYNCS.ARRIVE.TRANS64 RZ, [UR17], R3 ;  /* 0x00000003ffffd9a7 */ /* 0x0009e20008000011 */
[----:B------:R-:W-:Y:S04]  /*1a70*/  BSSY.RECONVERGENT B0, `(.L_x_29) ;  /* 0x0000003000007945 */ /* 0x000fe80003800200 */
[----:B------:R-:W-:Y:S05]  /*1a80*/  @P4 BRA `(.L_x_30) ;  /* 0x0000000000044947 */ /* 0x000fea0003800000 */
[----:B------:R-:W-:Y:S05]  /*1a90*/  BPT.TRAP 0x1 ;  /* 0x000000040000795c */ /* 0x000fea0000300000 */
.L_x_30:
[----:B------:R-:W-:Y:S05]  /*1aa0*/  BSYNC.RECONVERGENT B0 ;  /* 0x0000000000007941 */ /* 0x000fea0003800200 */
.L_x_29:
        /* <DEDUP_REMOVED lines=10> */
[----:B------:R-:W-:Y:S01]  /*1b50*/  UIADD3 UR16, UPT, UPT, UR16, 0xc400, URZ ;  /* 0x0000c40010107890 */ /* 0x000fe2000fffe0ff */
[----:B-1----:R-:W-:Y:S01]  /*1b60*/  SHF.L.U32 R2, R17, 0x1f, RZ ;  /* 0x0000001f11027819 */ /* 0x002fe200000006ff */
[----:B------:R-:W-:Y:S02]  /*1b70*/  UIADD3.X UR31, UPT, UPT, URZ, UR23, URZ, UP1, !UPT ;  /* 0x00000017ff1f7290 */ /* 0x000fe40008ffe4ff */
[----:B------:R-:W-:Y:S01]  /*1b80*/  UIADD3.X UR29, UPT, UPT, URZ, UR23, URZ, UP0, !UPT ;  /* 0x00000017ff1d7290 */ /* 0x000fe200087fe4ff */
[----:B------:R1:W1:Y:S01]  /*1b90*/  SYNCS.PHASECHK.TRANS64.TRYWAIT P0, [UR8+0x38], R2 ;  /* 0x00003802ff0075a7 */ /* 0x0002620008001108 */
[----:B------:R-:W-:Y:S01]  /*1ba0*/  ULEA UR8, UR25, UR4, 0xe ;  /* 0x0000000419087291 */ /* 0x000fe2000f8e70ff */
[----:B------:R-:W-:Y:S01]  /*1bb0*/  UMOV UR26, 0x0 ;  /* 0x00000000001a7882 */ /* 0x000fe20000000000 */
[----:B------:R-:W-:-:S02]  /*1bc0*/  UMOV UR27, 0x10000000 ;  /* 0x10000000001b7882 */ /* 0x000fc40000000000 */
[----:B------:R-:W-:Y:S01]  /*1bd0*/  UIADD3 UR8, UPT, UPT, UR8, 0x1a400, URZ ;  /* 0x0001a40008087890 */ /* 0x000fe2000fffe0ff */
[----:B------:R-:W-:Y:S01]  /*1be0*/  UMOV UR19, UR35 ;  /* 0x0000002300137c82 */ /* 0x000fe20008000000 */
[----:B------:R-:W-:Y:S01]  /*1bf0*/  UMOV UR20, UR36 ;  /* 0x0000002400147c82 */ /* 0x000fe20008000000 */
[----:B------:R-:W-:Y:S01]  /*1c00*/  UMOV UR12, UR36 ;  /* 0x00000024000c7c82 */ /* 0x000fe20008000000 */
[----:B------:R-:W-:Y:S01]  /*1c10*/  UMOV UR9, UR17 ;  /* 0x0000001100097c82 */ /* 0x000fe20008000000 */
[----:B------:R-:W-:Y:S01]  /*1c20*/  UMOV UR10, UR18 ;  /* 0x00000012000a7c82 */ /* 0x000fe20008000000 */
[----:B------:R1:W-:Y:S01]  /*1c30*/  UTMALDG.3D [UR16], [UR30], desc[UR26] ;  /* 0x00001a101e0075b4 */ /* 0x0003e20008011000 */
[----:B------:R-:W-:Y:S01]  /*1c40*/  UIADD3 UR24, UPT, UPT, UR24, 0x1, URZ ;  /* 0x0000000118187890 */ /* 0x000fe2000fffe0ff */
[----:B------:R-:W-:-:S03]  /*1c50*/  UMOV UR25, UR6 ;  /* 0x0000000600197c82 */ /* 0x000fc60008000000 */
[----:B------:R-:W-:Y:S01]  /*1c60*/  UISETP.NE.AND UP0, UPT, UR24, UR21, UPT ;  /* 0x000000151800728c */ /* 0x000fe2000bf05270 */
[----:B------:R1:W-:Y:S08]  /*1c70*/  UTMALDG.3D [UR8], [UR28], desc[UR26] ;  /* 0x00001a081c0075b4 */ /* 0x0003f00008011000 */
[----:B------:R-:W-:Y:S05]  /*1c80*/  BRA.U UP0, `(.L_x_31) ;  /* 0xfffffffd005c7547 */ /* 0x000fea000b83ffff */
.L_x_26:
[C---:B-1----:R-:W-:Y:S01]  /*1c90*/  LEA R2, R16.reuse, UR4, 0x3 ;  /* 0x0000000410027c11 */ /* 0x042fe2000f8e18ff */
[----:B------:R-:W-:Y:S01]  /*1ca0*/  NOP ;  /* 0x0000000000007918 */ /* 0x000fe20000000000 */
[----:B----4-:R-:W-:Y:S02]  /*1cb0*/  SHF.L.U32 R3, R13, 0x1f, RZ ;  /* 0x0000001f0d037819 */ /* 0x010fe400000006ff */
[----:B------:R-:W-:Y:S02]  /*1cc0*/  LEA R4, R16, UR4, 0x4 ;  /* 0x0000000410047c11 */ /* 0x000fe4000f8e20ff */
[----:B------:R-:W1:Y:S02]  /*1cd0*/  SYNCS.PHASECHK.TRANS64.TRYWAIT P0, [R2+URZ+0xc0], R3 ;  /* 0x0000c003020075a7 */ /* 0x000e6400080011ff */
[----:B-1----:R-:W-:Y:S05]  /*1ce0*/  @!P0 BRA `(.L_x_32) ;  /* 0x0000009400c88947 */ /* 0x002fea0003800000 */
.L_x_134:
[----:B------:R-:W4:Y:S01]  /*1cf0*/  LDS.128 R4, [R4+0x130] ;  /* 0x0001300004047984 */ /* 0x000f220000000c00 */
[----:B---3--:R-:W-:Y:S01]  /*1d00*/  ISETP.GE.AND P0, PT, R72, 0x1, PT ;  /* 0x000000014800780c */ /* 0x008fe20003f06270 */
[----:B-1----:R-:W-:Y:S01]  /*1d10*/  VIADD R2, R2, 0xd0 ;  /* 0x000000d002027836 */ /* 0x002fe20000000000 */
[----:B------:R-:W-:Y:S01]  /*1d20*/  @!PT LDS RZ, [RZ] ;  /* 0x00000000fffff984 */ /* 0x000fe20000000800 */
[----:B------:R-:W-:Y:S01]  /*1d30*/  @!PT LDS RZ, [RZ] ;  /* 0x00000000fffff984 */ /* 0x000fe20000000800 */
[----:B------:R-:W-:Y:S01]  /*1d40*/  @!PT LDS RZ, [RZ] ;  /* 0x00000000fffff984 */ /* 0x000fe20000000800 */
[----:B------:R-:W-:Y:S01]  /*1d50*/  @!PT LDS RZ, [RZ] ;  /* 0x00000000fffff984 */ /* 0x000fe20000000800 */
[----:B------:R1:W-:Y:S06]  /*1d60*/  MEMBAR.ALL.CTA ;  /* 0x0000000000007992 */ /* 0x0003ec0000008000 */
[----:B-1----:R-:W1:Y:S01]  /*1d70*/  FENCE.VIEW.ASYNC.S ;  /* 0x00000000000073c6 */ /* 0x002e620000000000 */
[----:B------:R-:W-:-:S04]  /*1d80*/  PRMT R2, RZ, 0x654, R2 ;  /* 0x00000654ff027816 */ /* 0x000fc80000000002 */
[----:B-1----:R1:W-:Y:S01]  /*1d90*/  SYNCS.ARRIVE.TRANS64.RED.A1T0 RZ, [R2+URZ], RZ ;  /* 0x000000ff02ff79a7 */ /* 0x0023e200081004ff */
[----:B----4-:R-:W-:-:S13]  /*1da0*/  LOP3.LUT P2, RZ, R6, 0x1, RZ, 0xc0, !PT ;  /* 0x0000000106ff7812 */ /* 0x010fda000784c0ff */
[----:B------:R-:W-:Y:S01]  /*1db0*/  @P2 SHF.R.U32.HI R3, RZ, 0x10, R5 ;  /* 0x00000010ff032819 */ /* 0x000fe20000011605 */
[----:B------:R-:W-:Y:S01]  /*1dc0*/  VOTEU.ANY UP0, P2 ;  /* 0x0000000000ff7886 */ /* 0x000fe20001000100 */
[----:B------:R-:W-:Y:S02]  /*1dd0*/  @P2 MOV R10, R4 ;  /* 0x00000004000a2202 */ /* 0x000fe40000000f00 */
[----:B------:R-:W-:Y:S02]  /*1de0*/  @P2 R2UR.BROADCAST UR8, R3 ;  /* 0x00000000030822ca */ /* 0x000fe400008e0000 */
[----:B------:R-:W-:-:S11]  /*1df0*/  @P2 LOP3.LUT R9, R5, 0xffff, RZ, 0xc0, !PT ;  /* 0x0000ffff05092812 */ /* 0x000fd600078ec0ff */
[----:B------:R-:W-:Y:S01]  /*1e00*/  @UP0 UMOV UR36, UR8 ;  /* 0x0000000800240c82 */ /* 0x000fe20008000000 */
[----:B-1----:R-:W-:Y:S05]  /*1e10*/  @!P0 BRA `(.L_x_33) ;  /* 0x0000000000b88947 */ /* 0x002fea0003800000 */
[----:B------:R-:W2:Y:S01]  /*1e20*/  LDC.64 R4, c[0x0][0xb18] ;  /* 0x0002c600ff047b82 */ /* 0x000ea20000000a00 */
[----:B------:R-:W-:-:S07]  /*1e30*/  ISETP.NE.AND P3, PT, R72, 0x1, PT ;  /* 0x000000014800780c */ /* 0x000fce0003f65270 */
[----:B------:R-:W1:Y:S08]  /*1e40*/  LDC.64 R6, c[0x0][0xb10] ;  /* 0x0002c400ff067b82 */ /* 0x000e700000000a00 */
[----:B------:R-:W3:Y:S08]  /*1e50*/  LDC R14, c[0x0][0xb20] ;  /* 0x0002c800ff0e7b82 */ /* 0x000ef00000000800 */
[----:B------:R-:W4:Y:S01]  /*1e60*/  LDC R15, c[0x0][0xb0c] ;  /* 0x0002c300ff0f7b82 */ /* 0x000f220000000800 */
[----:B--2---:R-:W-:Y:S01]  /*1e70*/  IMAD.HI.U32 R19, R0, R5, RZ ;  /* 0x0000000500137227 */ /* 0x004fe200078e00ff */
[----:B------:R-:W-:-:S03]  /*1e80*/  ISETP.NE.AND P0, PT, R4, 0x1, PT ;  /* 0x000000010400780c */ /* 0x000fc60003f05270 */
[----:B------:R-:W-:-:S03]  /*1e90*/  IMAD.HI.U32 R5, R9, R5, RZ ;  /* 0x0000000509057227 */ /* 0x000fc600078e00ff */
[----:B------:R-:W2:Y:S01]  /*1ea0*/  LDC.64 R2, c[0x0][0xb28] ;  /* 0x0002ca00ff027b82 */ /* 0x000ea20000000a00 */
[----:B-1----:R-:W-:-:S04]  /*1eb0*/  IMAD.HI.U32 R20, R8, R6, RZ ;  /* 0x0000000608147227 */ /* 0x002fc800078e00ff */
[----:B------:R-:W-:Y:S01]  /*1ec0*/  IMAD.HI.U32 R21, R10, R6, RZ ;  /* 0x000000060a157227 */ /* 0x000fe200078e00ff */
[----:B------:R-:W-:Y:S02]  /*1ed0*/  SHF.R.U32.HI R20, RZ, R7, R20 ;  /* 0x00000007ff147219 */ /* 0x000fe40000011614 */
[-C--:B---3--:R-:W-:Y:S02]  /*1ee0*/  SHF.R.U32.HI R19, RZ, R14.reuse, R19 ;  /* 0x0000000eff137219 */ /* 0x088fe40000011613 */
[----:B------:R-:W-:Y:S02]  /*1ef0*/  SHF.R.U32.HI R5, RZ, R14, R5 ;  /* 0x0000000eff057219 */ /* 0x000fe40000011605 */
[----:B------:R-:W-:Y:S02]  /*1f00*/  SEL R19, R0, R19, !P0 ;  /* 0x0000001300137207 */ /* 0x000fe40004000000 */
[----:B------:R-:W-:Y:S02]  /*1f10*/  SHF.R.U32.HI R21, RZ, R7, R21 ;  /* 0x00000007ff157219 */ /* 0x000fe40000011615 */
[----:B----4-:R-:W-:-:S02]  /*1f20*/  ISETP.NE.AND P1, PT, R15, 0x1, PT ;  /* 0x000000010f00780c */ /* 0x010fc40003f25270 */
[----:B------:R-:W-:Y:S02]  /*1f30*/  SEL R5, R9, R5, !P0 ;  /* 0x0000000509057207 */ /* 0x000fe40004000000 */
[----:B------:R-:W-:Y:S02]  /*1f40*/  SEL R20, R8, R20, !P1 ;  /* 0x0000001408147207 */ /* 0x000fe40004800000 */
[----:B------:R-:W-:Y:S01]  /*1f50*/  SEL R21, R10, R21, !P1 ;  /* 0x000000150a157207 */ /* 0x000fe20004800000 */
[----:B--2---:R-:W-:-:S04]  /*1f60*/  IMAD.HI.U32 R18, R19, R2, RZ ;  /* 0x0000000213127227 */ /* 0x004fc800078e00ff */
        /* <DEDUP_REMOVED lines=10> */
[----:B------:R-:W-:-:S04]  /*2010*/  @!P0 IMAD.HI.U32 R7, R21, R2, RZ ;  /* 0x0000000215078227 */ /* 0x000fc800078e00ff */
[----:B------:R-:W-:Y:S01]  /*2020*/  IMAD.MOV R2, RZ, RZ, -R6 ;  /* 0x000000ffff027224 */ /* 0x000fe200078e0a06 */
[----:B------:R-:W-:Y:S02]  /*2030*/  @!P0 SHF.R.U32.HI R3, RZ, R3, R7 ;  /* 0x00000003ff038219 */ /* 0x000fe40000011607 */
[----:B------:R-:W-:Y:S01]  /*2040*/  IADD3 R7, PT, PT, -R5, RZ, RZ ;  /* 0x000000ff05077210 */ /* 0x000fe20007ffe1ff */
[----:B------:R-:W-:Y:S01]  /*2050*/  IMAD R2, R72, R2, R5 ;  /* 0x0000000248027224 */ /* 0x000fe200078e0205 */
        /* <DEDUP_REMOVED lines=10> */
.L_x_33:
[----:B------:R-:W1:Y:S02]  /*2100*/  LDCU UR8, c[0x0][0xb30] ;  /* 0x00016600ff0877ac */ /* 0x000e640008000800 */
[----:B-1----:R-:W-:-:S09]  /*2110*/  UISETP.NE.AND UP0, UPT, UR8, 0x1, UPT ;  /* 0x000000010800788c */ /* 0x002fd2000bf05270 */
[----:B------:R-:W-:Y:S05]  /*2120*/  BRA.U UP0, `(.L_x_34) ;  /* 0x0000000100407547 */ /* 0x000fea000b800000 */
[----:B------:R-:W1:Y:S08]  /*2130*/  LDC.64 R4, c[0x0][0xb10] ;  /* 0x0002c400ff047b82 */ /* 0x000e700000000a00 */
[----:B------:R-:W3:Y:S08]  /*2140*/  LDC.64 R2, c[0x0][0xb18] ;  /* 0x0002c600ff027b82 */ /* 0x000ef00000000a00 */
[----:B------:R-:W4:Y:S08]  /*2150*/  LDC R6, c[0x0][0xb20] ;  /* 0x0002c800ff067b82 */ /* 0x000f300000000800 */
[----:B------:R-:W2:Y:S01]  /*2160*/  LDC R7, c[0x0][0xb0c] ;  /* 0x0002c300ff077b82 */ /* 0x000ea20000000800 */
[----:B-1----:R-:W-:-:S05]  /*2170*/  IMAD.HI.U32 R4, R10, R4, RZ ;  /* 0x000000040a047227 */ /* 0x002fca00078e00ff */
[----:B------:R-:W-:Y:S01]  /*2180*/  SHF.R.U32.HI R4, RZ, R5, R4 ;  /* 0x00000005ff047219 */ /* 0x000fe20000011604 */
[----:B---3--:R-:W-:Y:S01]  /*2190*/  IMAD.HI.U32 R3, R9, R3, RZ ;  /* 0x0000000309037227 */ /* 0x008fe200078e00ff */
[----:B------:R-:W-:-:S04]  /*21a0*/  ISETP.NE.AND P0, PT, R2, 0x1, PT ;  /* 0x000000010200780c */ /* 0x000fc80003f05270 */
[----:B----4-:R-:W-:-:S04]  /*21b0*/  SHF.R.U32.HI R3, RZ, R6, R3 ;  /* 0x00000006ff037219 */ /* 0x010fc80000011603 */
[----:B------:R-:W-:Y:S02]  /*21c0*/  SEL R3, R9, R3, !P0 ;  /* 0x0000000309037207 */ /* 0x000fe40004000000 */
[----:B--2---:R-:W-:-:S04]  /*21d0*/  ISETP.NE.AND P1, PT, R7, 0x1, PT ;  /* 0x000000010700780c */ /* 0x004fc80003f25270 */
[----:B------:R-:W-:-:S05]  /*21e0*/  SEL R4, R10, R4, !P1 ;  /* 0x000000040a047207 */ /* 0x000fca0004800000 */
[----:B------:R-:W-:Y:S02]  /*21f0*/  IMAD.IADD R5, R3, 0x1, -R4 ;  /* 0x0000000103057824 */ /* 0x000fe400078e0a04 */
[----:B------:R-:W-:Y:S02]  /*2200*/  IMAD.IADD R3, R4, 0x1, -R3 ;  /* 0x0000000104037824 */ /* 0x000fe400078e0a03 */
[----:B------:R-:W-:Y:S02]  /*2210*/  IMAD R10, R5, R7, R10 ;  /* 0x00000007050a7224 */ /* 0x000fe400078e020a */
[----:B------:R-:W-:-:S07]  /*2220*/  IMAD R9, R3, R2, R9 ;  /* 0x0000000203097224 */ /* 0x000fce00078e0209 */
.L_x_34:
[----:B------:R-:W-:Y:S01]  /*2230*/  VIADD R16, R16, 0x1 ;  /* 0x0000000110107836 */ /* 0x000fe20000000000 */
[----:B------:R-:W-:Y:S01]  /*2240*/  UPLOP3.LUT UP3, UPT, UPT, UPT, UPT, 0x80, 0x8 ;  /* 0x000000000008789c */ /* 0x000fe20003f6f070 */
[----:B------:R-:W-:Y:S02]  /*2250*/  IMAD.IADD R15, R10, 0x1, R169 ;  /* 0x000000010a0f7824 */ /* 0x000fe400078e02a9 */
[----:B------:R-:W-:Y:S01]  /*2260*/  IMAD.IADD R14, R9, 0x1, R168 ;  /* 0x00000001090e7824 */ /* 0x000fe200078e02a8 */
[----:B------:R-:W-:-:S04]  /*2270*/  ISETP.NE.AND P0, PT, R16, 0x2, PT ;  /* 0x000000021000780c */ /* 0x000fc80003f05270 */
[----:B------:R-:W-:Y:S02]  /*2280*/  SEL R2, RZ, 0x1, P0 ;  /* 0x00000001ff027807 */ /* 0x000fe40000000000 */
[----:B------:R-:W-:Y:S02]  /*2290*/  SEL R16, R16, RZ, P0 ;  /* 0x000000ff10107207 */ /* 0x000fe40000000000 */
[----:B------:R-:W-:Y:S01]  /*22a0*/  LOP3.LUT R13, R13, R2, RZ, 0x3c, !PT ;  /* 0x000000020d0d7212 */ /* 0x000fe200078e3cff */
[----:B------:R-:W-:Y:S06]  /*22b0*/  @P2 BRA `(.L_x_35) ;  /* 0xfffffff000942947 */ /* 0x000fec000383ffff */
[----:B------:R-:W-:Y:S01]  /*22c0*/  UIADD3 UR4, UPT, UPT, UR4, 0x38, URZ ;  /* 0x0000003804047890 */ /* 0x000fe2000fffe0ff */
[----:B------:R-:W-:-:S03]  /*22d0*/  SHF.L.U32 R2, R17, 0x1f, RZ ;  /* 0x0000001f11027819 */ /* 0x000fc600000006ff */
[----:B------:R-:W-:-:S09]  /*22e0*/  ULEA UR5, UR6, UR4, 0x3 ;  /* 0x0000000406057291 */ /* 0x000fd2000f8e18ff */
[----:B------:R-:W1:Y:S02]  /*22f0*/  SYNCS.PHASECHK.TRANS64.TRYWAIT P0, [UR5], R2 ;  /* 0x00000002ff0075a7 */ /* 0x000e640008001105 */
[----:B-1----:R-:W-:Y:S05]  /*2300*/  @!P0 BRA `(.L_x_36) ;  /* 0x0000009000548947 */ /* 0x002fea0003800000 */
.L_x_136:
[----:B------:R-:W-:-:S04]  /*2310*/  UIADD3 UR6, UPT, UPT, UR6, 0x1, URZ ;  /* 0x0000000106067890 */ /* 0x000fc8000fffe0ff */
[----:B------:R-:W-:-:S04]  /*2320*/  UISETP.NE.AND UP0, UPT, UR6, 0x7, UPT ;  /* 0x000000070600788c */ /* 0x000fc8000bf05270 */
[----:B------:R-:W-:Y:S02]  /*2330*/  USEL UR7, URZ, 0x1, UP0 ;  /* 0x00000001ff077887 */ /* 0x000fe40008000000 */
[----:B------:R-:W-:-:S04]  /*2340*/  USEL UR6, UR6, URZ, UP0 ;  /* 0x000000ff06067287 */ /* 0x000fc80008000000 */
[----:B------:R-:W-:Y:S01]  /*2350*/  ULEA UR5, UR6, UR4, 0x3 ;  /* 0x0000000406057291 */ /* 0x000fe2000f8e18ff */
[----:B-1----:R-:W-:-:S04]  /*2360*/  LOP3.LUT R2, R17, UR7, RZ, 0x3c, !PT ;  /* 0x0000000711027c12 */ /* 0x002fc8000f8e3cff */
[----:B------:R-:W-:-:S04]  /*2370*/  SHF.L.U32 R3, R2, 0x1f, RZ ;  /* 0x0000001f02037819 */ /* 0x000fc800000006ff */
[----:B------:R-:W1:Y:S02]  /*2380*/  SYNCS.PHASECHK.TRANS64.TRYWAIT P0, [UR5], R3 ;  /* 0x00000003ff0075a7 */ /* 0x000e640008001105 */
[----:B-1----:R-:W-:Y:S05]  /*2390*/  @!P0 BRA `(.L_x_37) ;  /* 0x0000009000488947 */ /* 0x002fea0003800000 */
.L_x_138:
[----:B------:R-:W-:-:S04]  /*23a0*/  UIADD3 UR6, UPT, UPT, UR6, 0x1, URZ ;  /* 0x0000000106067890 */ /* 0x000fc8000fffe0ff */
[----:B------:R-:W-:-:S04]  /*23b0*/  UISETP.NE.AND UP0, UPT, UR6, 0x7, UPT ;  /* 0x000000070600788c */ /* 0x000fc8000bf05270 */
[----:B------:R-:W-:Y:S02]  /*23c0*/  USEL UR7, URZ, 0x1, UP0 ;  /* 0x00000001ff077887 */ /* 0x000fe40008000000 */
[----:B------:R-:W-:-:S04]  /*23d0*/  USEL UR6, UR6, URZ, UP0 ;  /* 0x000000ff06067287 */ /* 0x000fc80008000000 */
[----:B------:R-:W-:Y:S01]  /*23e0*/  ULEA UR5, UR6, UR4, 0x3 ;  /* 0x0000000406057291 */ /* 0x000fe2000f8e18ff */
[----:B------:R-:W-:-:S04]  /*23f0*/  LOP3.LUT R2, R2, UR7, RZ, 0x3c, !PT ;  /* 0x0000000702027c12 */ /* 0x000fc8000f8e3cff */
[----:B-1----:R-:W-:-:S04]  /*2400*/  SHF.L.U32 R3, R2, 0x1f, RZ ;  /* 0x0000001f02037819 */ /* 0x002fc800000006ff */
[----:B------:R-:W1:Y:S02]  /*2410*/  SYNCS.PHASECHK.TRANS64.TRYWAIT P0, [UR5], R3 ;  /* 0x00000003ff0075a7 */ /* 0x000e640008001105 */
[----:B-1----:R-:W-:Y:S05]  /*2420*/  @!P0 BRA `(.L_x_38) ;  /* 0x00000090003c8947 */ /* 0x002fea0003800000 */
.L_x_140:
        /* <DEDUP_REMOVED lines=9> */
.L_x_142:
        /* <DEDUP_REMOVED lines=9> */
.L_x_144:
        /* <DEDUP_REMOVED lines=9> */
.L_x_146:
[----:B------:R-:W-:-:S04]  /*25e0*/  UIADD3 UR6, UPT, UPT, UR6, 0x1, URZ ;  /* 0x0000000106067890 */ /* 0x000fc8000fffe0ff */
[----:B------:R-:W-:-:S04]  /*25f0*/  UISETP.NE.AND UP0, UPT, UR6, 0x7, UPT ;  /* 0x000000070600788c */ /* 0x000fc8000bf05270 */
[----:B------:R-:W-:Y:S02]  /*2600*/  USEL UR5, URZ, 0x1, UP0 ;  /* 0x00000001ff057887 */ /* 0x000fe40008000000 */
[----:B------:R-:W-:-:S04]  /*2610*/  USEL UR6, UR6, URZ, UP0 ;  /* 0x000000ff06067287 */ /* 0x000fc80008000000 */
[----:B------:R-:W-:Y:S01]  /*2620*/  ULEA UR6, UR6, UR4, 0x3 ;  /* 0x0000000406067291 */ /* 0x000fe2000f8e18ff */
[----:B------:R-:W-:-:S04]  /*2630*/  LOP3.LUT R2, R2, UR5, RZ, 0x3c, !PT ;  /* 0x0000000502027c12 */ /* 0x000fc8000f8e3cff */
[----:B------:R-:W-:Y:S01]  /*2640*/  SHF.L.U32 R2, R2, 0x1f, RZ ;  /* 0x0000001f02027819 */ /* 0x000fe200000006ff */
[----:B-12---:R-:W-:-:S07]  /*2650*/  IMAD.U32 R0, RZ, RZ, UR6 ;  /* 0x00000006ff007e24 */ /* 0x006fce000f8e00ff */
.L_x_42:
[----:B-1----:R1:W2:Y:S02]  /*2660*/  SYNCS.PHASECHK.TRANS64.TRYWAIT P0, [R0+URZ], R2 ;  /* 0x00000002000075a7 */ /* 0x0022a400080011ff */
[----:B--2---:R-:W-:Y:S05]  /*2670*/  @!P0 NANOSLEEP.SYNCS 0x989680 ;  /* 0x009896800000895d */ /* 0x004fea0003900000 */
[----:B------:R-:W2:Y:S02]  /*2680*/  @!P0 SYNCS.PHASECHK.TRANS64 P0, [R0+URZ], R2 ;  /* 0x00000002000085a7 */ /* 0x000ea400080010ff */
[----:B--2---:R-:W-:Y:S05]  /*2690*/  @P0 EXIT ;  /* 0x000000000000094d */ /* 0x004fea0003800000 */
[----:B------:R-:W-:Y:S05]  /*26a0*/  BRA `(.L_x_42) ;  /* 0xfffffffc00ec7947 */ /* 0x000fea000383ffff */
.L_x_17:
[----:B------:R-:W-:-:S04]  /*26b0*/  UISETP.NE.AND UP0, UPT, UR37, URZ, UPT ;  /* 0x000000ff2500728c */ /* 0x000fc8000bf05270 */
[----:B------:R-:W-:-:S09]  /*26c0*/  UISETP.NE.OR UP0, UPT, UR6, 0x1, UP0 ;  /* 0x000000010600788c */ /* 0x000fd20008705670 */
[----:B------:R-:W-:Y:S05]  /*26d0*/  BRA.U UP0, `(.L_x_43) ;  /* 0x0000000500487547 */ /* 0x000fea000b800000 */
[----:B------:R-:W-:Y:S01]  /*26e0*/  ISETP.NE.AND P2, PT, R2, RZ, PT ;  /* 0x000000ff0200720c */ /* 0x000fe20003f45270 */
[----:B------:R-:W-:Y:S01]  /*26f0*/  IMAD.MOV.U32 R12, RZ, RZ, 0x1 ;  /* 0x00000001ff0c7424 */ /* 0x000fe200078e00ff */
[----:B------:R-:W-:Y:S02]  /*2700*/  CS2R R10, SRZ ;  /* 0x00000000000a7805 */ /* 0x000fe4000001ff00 */
[----:B------:R-:W-:Y:S01]  /*2710*/  CS2R R8, SRZ ;  /* 0x0000000000087805 */ /* 0x000fe2000001ff00 */
[----:B------:R-:W-:Y:S01]  /*2720*/  UMOV UR4, 0x400 ;  /* 0x0000040000047882 */ /* 0x000fe20000000000 */
[----:B------:R-:W-:Y:S01]  /*2730*/  UMOV UR6, URZ ;  /* 0x000000ff00067c82 */ /* 0x000fe20008000000 */
[----:B------:R-:W-:-:S12]  /*2740*/  ULEA UR37, UR37, UR4, 0x18 ;  /* 0x0000000425257291 */ /* 0x000fd8000f8ec0ff */
.L_x_47:
[----:B------:R-:W-:Y:S02]  /*2750*/  LEA R0, R8, UR37, 0x3 ;  /* 0x0000002508007c11 */ /* 0x000fe4000f8e18ff */
[----:B------:R-:W-:-:S03]  /*2760*/  SHF.L.U32 R4, R9, 0x1f, RZ ;  /* 0x0000001f09047819 */ /* 0x000fc600000006ff */
[----:B------:R-:W-:Y:S01]  /*2770*/  VIADD R5, R0, 0x110 ;  /* 0x0000011000057836 */ /* 0x000fe20000000000 */
[----:B------:R-:W1:Y:S02]  /*2780*/  SYNCS.PHASECHK.TRANS64.TRYWAIT P0, [R0+URZ+0x100], R4 ;  /* 0x00010004000075a7 */ /* 0x000e6400080011ff */
[----:B-1----:R-:W-:Y:S05]  /*2790*/  @!P0 BRA `(.L_x_44) ;  /* 0x0000008c00c08947 */ /* 0x002fea0003800000 */
.L_x_147:
[----:B------:R-:W-:Y:S01]  /*27a0*/  ULEA UR5, UR6, UR37, 0x3 ;  /* 0x0000002506057291 */ /* 0x000fe2000f8e18ff */
[----:B-1----:R-:W-:Y:S01]  /*27b0*/  PRMT R0, RZ, 0x654, R5 ;  /* 0x00000654ff007816 */ /* 0x002fe20000000005 */
[----:B------:R-:W-:Y:S01]  /*27c0*/  @!P2 IMAD.MOV.U32 R4, RZ, RZ, 0x10 ;  /* 0x00000010ff04a424 */ /* 0x000fe200078e00ff */
[----:B------:R-:W-:Y:S01]  /*27d0*/  SHF.L.U32 R5, R12, 0x1f, RZ ;  /* 0x0000001f0c057819 */ /* 0x000fe200000006ff */
[----:B------:R-:W-:Y:S01]  /*27e0*/  UIADD3 UR4, UPT, UPT, UR5, 0xc0, URZ ;  /* 0x000000c005047890 */ /* 0x000fe2000fffe0ff */
[----:B------:R1:W-:Y:S05]  /*27f0*/  SYNCS.ARRIVE.TRANS64.RED.A1T0 RZ, [R0+URZ], RZ ;  /* 0x000000ff00ff79a7 */ /* 0x0003ea00081004ff */
[----:B------:R-:W-:Y:S01]  /*2800*/  IMAD.U32 R6, RZ, RZ, UR4 ;  /* 0x00000004ff067e24 */ /* 0x000fe2000f8e00ff */
[----:B------:R-:W2:Y:S04]  /*2810*/  SYNCS.PHASECHK.TRANS64.TRYWAIT P0, [UR5+0xd0], R5 ;  /* 0x0000d005ff0075a7 */ /* 0x000ea80008001105 */
[----:B------:R-:W-:Y:S01]  /*2820*/  PRMT R6, R2, 0x654, R6 ;  /* 0x0000065402067816 */ /* 0x000fe20000000006 */
[----:B-12---:R-:W-:Y:S06]  /*2830*/  @!P0 BRA `(.L_x_45) ;  /* 0x0000008c00ac8947 */ /* 0x006fec0003800000 */
.L_x_149:
[----:B------:R-:W-:Y:S01]  /*2840*/  ULEA UR4, UR6, UR37, 0x4 ;  /* 0x0000002506047291 */ /* 0x000fe2000f8e20ff */
[----:B------:R-:W-:Y:S01]  /*2850*/  SEL R3, R6, R3, !P2 ;  /* 0x0000000306037207 */ /* 0x000fe20005000000 */
[----:B------:R-:W-:Y:S01]  /*2860*/  UIADD3 UR5, UPT, UPT, UR5, 0xc0, URZ ;  /* 0x000000c005057890 */ /* 0x000fe2000fffe0ff */
[----:B-1----:R-:W-:Y:S01]  /*2870*/  LEA R0, R11, UR37, 0x3 ;  /* 0x000000250b007c11 */ /* 0x002fe2000f8e18ff */
[----:B------:R-:W-:Y:S01]  /*2880*/  UIADD3 UR4, UPT, UPT, UR4, 0x130, URZ ;  /* 0x0000013004047890 */ /* 0x000fe2000fffe0ff */
[----:B------:R1:W-:Y:S01]  /*2890*/  @!P2 SYNCS.ARRIVE.TRANS64.RED RZ, [R3+URZ], R4 ;  /* 0x0000000403ffa9a7 */ /* 0x0003e200080004ff */
[----:B------:R-:W-:Y:S01]  /*28a0*/  UIADD3 UR6, UPT, UPT, UR6, 0x1, URZ ;  /* 0x0000000106067890 */ /* 0x000fe2000fffe0ff */
[----:B------:R-:W-:-:S03]  /*28b0*/  VIADD R8, R8, 0x1 ;  /* 0x0000000108087836 */ /* 0x000fc60000000000 */
[----:B------:R-:W-:Y:S02]  /*28c0*/  UISETP.NE.AND UP0, UPT, UR6, 0x2, UPT ;  /* 0x000000020600788c */ /* 0x000fe4000bf05270 */
[----:B------:R-:W-:Y:S01]  /*28d0*/  ISETP.NE.AND P0, PT, R8, 0x2, PT ;  /* 0x000000020800780c */ /* 0x000fe20003f05270 */
[----:B------:R-:W-:Y:S06]  /*28e0*/  UGETNEXTWORKID.BROADCAST [UR4], [UR5] ;  /* 0x00000000040073ca */ /* 0x000fec0008000100 */
[----:B------:R-:W-:Y:S02]  /*28f0*/  USEL UR4, URZ, 0x1, UP0 ;  /* 0x00000001ff047887 */ /* 0x000fe40008000000 */
[----:B------:R-:W-:-:S04]  /*2900*/  USEL UR6, UR6, URZ, UP0 ;  /* 0x000000ff06067287 */ /* 0x000fc80008000000 */
[----:B------:R-:W-:Y:S02]  /*2910*/  LOP3.LUT R12, R12, UR4, RZ, 0x3c, !PT ;  /* 0x000000040c0c7c12 */ /* 0x000fe4000f8e3cff */
[----:B-1----:R-:W-:-:S04]  /*2920*/  SHF.L.U32 R4, R10, 0x1f, RZ ;  /* 0x0000001f0a047819 */ /* 0x002fc800000006ff */
[----:B------:R-:W1:Y:S02]  /*2930*/  SYNCS.PHASECHK.TRANS64.TRYWAIT P1, [R0+URZ+0xc0], R4 ;  /* 0x0000c004000075a7 */ /* 0x000e6400080211ff */
[----:B-1----:R-:W-:Y:S05]  /*2940*/  @!P1 BRA `(.L_x_46) ;  /* 0x0000008c00809947 */ /* 0x002fea0003800000 */
.L_x_150:
[C---:B-1----:R-:W-:Y:S01]  /*2950*/  LEA R4, R11.reuse, UR37, 0x4 ;  /* 0x000000250b047c11 */ /* 0x042fe2000f8e20ff */
[----:B------:R-:W-:Y:S01]  /*2960*/  VIADD R0, R0, 0xd0 ;  /* 0x000000d000007836 */ /* 0x000fe20000000000 */
[----:B------:R-:W-:Y:S01]  /*2970*/  SEL R8, R8, RZ, P0 ;  /* 0x000000ff08087207 */ /* 0x000fe20000000000 */
[----:B------:R-:W-:-:S03]  /*2980*/  VIADD R11, R11, 0x1 ;  /* 0x000000010b0b7836 */ /* 0x000fc60000000000 */
[----:B------:R-:W1:Y:S01]  /*2990*/  LDS.128 R4, [R4+0x130] ;  /* 0x0001300004047984 */ /* 0x000e620000000c00 */
[----:B------:R-:W-:Y:S02]  /*29a0*/  PRMT R0, RZ, 0x654, R0 ;  /* 0x00000654ff007816 */ /* 0x000fe40000000000 */
[C---:B------:R-:W-:Y:S01]  /*29b0*/  ISETP.NE.AND P1, PT, R11.reuse, 0x2, PT ;  /* 0x000000020b00780c */ /* 0x040fe20003f25270 */
[----:B------:R-:W-:Y:S01]  /*29c0*/  @!PT LDS RZ, [RZ] ;  /* 0x00000000fffff984 */ /* 0x000fe20000000800 */
[----:B------:R-:W-:Y:S01]  /*29d0*/  @!PT LDS RZ, [RZ] ;  /* 0x00000000fffff984 */ /* 0x000fe20000000800 */
[----:B------:R-:W-:Y:S01]  /*29e0*/  @!PT LDS RZ, [RZ] ;  /* 0x00000000fffff984 */ /* 0x000fe20000000800 */
[----:B------:R-:W-:Y:S01]  /*29f0*/  @!PT LDS RZ, [RZ] ;  /* 0x00000000fffff984 */ /* 0x000fe20000000800 */
[----:B------:R2:W-:Y:S06]  /*2a00*/  MEMBAR.ALL.CTA ;  /* 0x0000000000007992 */ /* 0x0005ec0000008000 */
[----:B--2---:R-:W2:Y:S01]  /*2a10*/  FENCE.VIEW.ASYNC.S ;  /* 0x00000000000073c6 */ /* 0x004ea20000000000 */
[----:B------:R-:W-:Y:S01]  /*2a20*/  SEL R11, R11, RZ, P1 ;  /* 0x000000ff0b0b7207 */ /* 0x000fe20000800000 */
[----:B--2---:R2:W-:Y:S01]  /*2a30*/  SYNCS.ARRIVE.TRANS64.RED.A1T0 RZ, [R0+URZ], RZ ;  /* 0x000000ff00ff79a7 */ /* 0x0045e200081004ff */
[----:B-1----:R-:W-:-:S02]  /*2a40*/  LOP3.LUT P3, RZ, R6, 0x1, RZ, 0xc0, !PT ;  /* 0x0000000106ff7812 */ /* 0x002fc4000786c0ff */
[----:B------:R-:W-:-:S04]  /*2a50*/  SEL R4, RZ, 0x1, P1 ;  /* 0x00000001ff047807 */ /* 0x000fc80000800000 */
[----:B------:R-:W-:Y:S02]  /*2a60*/  LOP3.LUT R10, R10, R4, RZ, 0x3c, !PT ;  /* 0x000000040a0a7212 */ /* 0x000fe400078e3cff */
[----:B--2---:R-:W-:-:S04]  /*2a70*/  SEL R0, RZ, 0x1, P0 ;  /* 0x00000001ff007807 */ /* 0x004fc80000000000 */
[----:B------:R-:W-:Y:S01]  /*2a80*/  LOP3.LUT R9, R9, R0, RZ, 0x3c, !PT ;  /* 0x0000000009097212 */ /* 0x000fe200078e3cff */
[----:B------:R-:W-:Y:S06]  /*2a90*/  @P3 BRA `(.L_x_47) ;  /* 0xfffffffc002c3947 */ /* 0x000fec000383ffff */
[----:B------:R-:W-:Y:S01]  /*2aa0*/  ULEA UR5, UR6, UR37, 0x3 ;  /* 0x0000002506057291 */ /* 0x000fe2000f8e18ff */
[----:B------:R-:W-:-:S08]  /*2ab0*/  SHF.L.U32 R2, R12, 0x1f, RZ ;  /* 0x0000001f0c027819 */ /* 0x000fd000000006ff */
[----:B------:R-:W1:Y:S02]  /*2ac0*/  SYNCS.PHASECHK.TRANS64 P0, [UR5+0xd0], R2 ;  /* 0x0000d002ff0075a7 */ /* 0x000e640008001005 */
[----:B-1----:R-:W-:Y:S05]  /*2ad0*/  @P0 BRA `(.L_x_48) ;  /* 0x0000000000080947 */ /* 0x002fea0003800000 */
[----:B------:R-:W1:Y:S02]  /*2ae0*/  SYNCS.PHASECHK.TRANS64.TRYWAIT P0, [UR5+0xd0], R2 ;  /* 0x0000d002ff0075a7 */ /* 0x000e640008001105 */
[----:B-1----:R-:W-:Y:S05]  /*2af0*/  @!P0 BRA `(.L_x_49) ;  /* 0x0000008c00288947 */ /* 0x002fea0003800000 */
.L_x_48:
[----:B------:R-:W-:-:S04]  /*2b00*/  UIADD3 UR4, UPT, UPT, UR6, 0x1, URZ ;  /* 0x0000000106047890 */ /* 0x000fc8000fffe0ff */
[----:B------:R-:W-:-:S04]  /*2b10*/  UISETP.NE.AND UP0, UPT, UR4, 0x2, UPT ;  /* 0x000000020400788c */ /* 0x000fc8000bf05270 */
[----:B------:R-:W-:Y:S02]  /*2b20*/  USEL UR7, URZ, 0x1, UP0 ;  /* 0x00000001ff077887 */ /* 0x000fe40008000000 */
[----:B------:R-:W-:-:S04]  /*2b30*/  USEL UR4, UR4, URZ, UP0 ;  /* 0x000000ff04047287 */ /* 0x000fc80008000000 */
[----:B------:R-:W-:Y:S01]  /*2b40*/  ULEA UR4, UR4, UR37, 0x3 ;  /* 0x0000002504047291 */ /* 0x000fe2000f8e18ff */
[----:B-1----:R-:W-:-:S04]  /*2b50*/  LOP3.LUT R2, R12, UR7, RZ, 0x3c, !PT ;  /* 0x000000070c027c12 */ /* 0x002fc8000f8e3cff */
[----:B------:R-:W-:-:S04]  /*2b60*/  SHF.L.U32 R0, R2, 0x1f, RZ ;  /* 0x0000001f02007819 */ /* 0x000fc800000006ff */
[----:B------:R-:W1:Y:S02]  /*2b70*/  SYNCS.PHASECHK.TRANS64 P0, [UR4+0xd0], R0 ;  /* 0x0000d000ff0075a7 */ /* 0x000e640008001004 */
[----:B-1----:R-:W-:Y:S05]  /*2b80*/  @P0 EXIT ;  /* 0x000000000000094d */ /* 0x002fea0003800000 */
[----:B------:R-:W-:Y:S02]  /*2b90*/  SHF.L.U32 R2, R2, 0x1f, RZ ;  /* 0x0000001f02027819 */ /* 0x000fe400000006ff */
[----:B------:R-:W-:-:S07]  /*2ba0*/  MOV R0, UR4 ;  /* 0x0000000400007c02 */ /* 0x000fce0008000f00 */
.L_x_50:
[----:B-1----:R1:W2:Y:S02]  /*2bb0*/  SYNCS.PHASECHK.TRANS64.TRYWAIT P0, [R0+URZ+0xd0], R2 ;  /* 0x0000d002000075a7 */ /* 0x0022a400080011ff */
[----:B--2---:R-:W-:Y:S05]  /*2bc0*/  @!P0 NANOSLEEP.SYNCS 0x989680 ;  /* 0x009896800000895d */ /* 0x004fea0003900000 */
[----:B------:R-:W2:Y:S02]  /*2bd0*/  @!P0 SYNCS.PHASECHK.TRANS64 P0, [R0+URZ+0xd0], R2 ;  /* 0x0000d002000085a7 */ /* 0x000ea400080010ff */
[----:B--2---:R-:W-:Y:S05]  /*2be0*/  @P0 EXIT ;  /* 0x000000000000094d */ /* 0x004fea0003800000 */
[----:B------:R-:W-:Y:S05]  /*2bf0*/  BRA `(.L_x_50) ;  /* 0xfffffffc00ec7947 */ /* 0x000fea000383ffff */
.L_x_43:
[----:B------:R-:W-:-:S09]  /*2c00*/  UISETP.NE.AND UP0, UPT, UR6, URZ, UPT ;  /* 0x000000ff0600728c */ /* 0x000fd2000bf05270 */
[----:B------:R-:W-:Y:S05]  /*2c10*/  BRA.U UP0, `(.L_x_51) ;  /* 0x0000000d00347547 */ /* 0x000fea000b800000 */
[----:B------:R-:W-:Y:S01]  /*2c20*/  UMOV UR4, 0x40 ;  /* 0x0000004000047882 */ /* 0x000fe20000000000 */
[----:B------:R-:W-:Y:S01]  /*2c30*/  NOP ;  /* 0x0000000000007918 */ /* 0x000fe20000000000 */
[----:B------:R-:W-:Y:S01]  /*2c40*/  ULEA UR4, UR37, UR4, 0x18 ;  /* 0x0000000425047291 */ /* 0x000fe2000f8ec0ff */
[----:B------:R-:W-:Y:S02]  /*2c50*/  UMOV UR5, 0x400 ;  /* 0x0000040000057882 */ /* 0x000fe40000000000 */
[----:B------:R-:W-:-:S06]  /*2c60*/  ULEA UR37, UR37, UR5, 0x18 ;  /* 0x0000000525257291 */ /* 0x000fcc000f8ec0ff */
[----:B------:R-:W1:Y:S02]  /*2c70*/  LDS.U8 R0, [UR4+0x1c] ;  /* 0x00001c04ff007984 */ /* 0x000e640008000000 */
[----:B-1----:R-:W-:-:S13]  /*2c80*/  ISETP.NE.AND P0, PT, R0, RZ, PT ;  /* 0x000000ff0000720c */ /* 0x002fda0003f05270 */
[----:B------:R-:W-:Y:S05]  /*2c90*/  @P0 BRA `(.L_x_52) ;  /* 0x0000000000580947 */ /* 0x000fea0003800000 */
[----:B------:R-:W-:-:S13]  /*2ca0*/  ELECT P0, URZ, PT ;  /* 0x0000000000ff782f */ /* 0x000fda0003800000 */
[----:B------:R-:W-:Y:S05]  /*2cb0*/  @!P0 BRA `(.L_x_53) ;  /* 0x0000000000608947 */ /* 0x000fea0003800000 */
[----:B------:R-:W-:Y:S01]  /*2cc0*/  UMOV UR5, 0x10 ;  /* 0x0000001000057882 */ /* 0x000fe20000000000 */
[----:B------:R-:W-:Y:S01]  /*2cd0*/  HFMA2 R0, -RZ, RZ, 0, 5.9604644775390625e-08 ;  /* 0x00000001ff007431 */ /* 0x000fe200000001ff */
[----:B------:R-:W-:-:S03]  /*2ce0*/  MOV R2, 0xffff ;  /* 0x0000ffff00027802 */ /* 0x000fc60000000f00 */
[----:B------:R-:W-:Y:S04]  /*2cf0*/  DEPBAR.LE SB1, 0x36 ;  /* 0x00009d800000791a */ /* 0x000fe80000000000 */
[----:B------:R-:W1:Y:S02]  /*2d00*/  UTCATOMSWS.FIND_AND_SET.ALIGN UP0, UR5, UR5 ;  /* 0x00000005000575e3 */ /* 0x000e640008000800 */
[----:B-1----:R-:W-:Y:S01]  /*2d10*/  MOV R3, UR5 ;  /* 0x0000000500037c02 */ /* 0x002fe20008000f00 */
[----:B------:R-:W-:Y:S06]  /*2d20*/  BRA.U UP0, `(.L_x_54) ;  /* 0x0000000100187547 */ /* 0x000fec000b800000 */
.L_x_55:
[----:B------:R-:W-:Y:S05]  /*2d30*/  NANOSLEEP 0x64 ;  /* 0x000000640000795d */ /* 0x000fea0003800000 */
[----:B------:R-:W-:-:S05]  /*2d40*/  UMOV UR5, 0x10 ;  /* 0x0000001000057882 */ /* 0x000fca0000000000 */
[----:B------:R-:W-:Y:S04]  /*2d50*/  DEPBAR.LE SB1, 0x36 ;  /* 0x00009d800000791a */ /* 0x000fe80000000000 */
[----:B------:R-:W1:Y:S02]  /*2d60*/  UTCATOMSWS.FIND_AND_SET.ALIGN UP0, UR5, UR5 ;  /* 0x00000005000575e3 */ /* 0x000e640008000800 */
[----:B-1----:R-:W-:Y:S01]  /*2d70*/  MOV R3, UR5 ;  /* 0x0000000500037c02 */ /* 0x002fe20008000f00 */
[----:B------:R-:W-:Y:S05]  /*2d80*/  BRA.U !UP0, `(.L_x_55) ;  /* 0xfffffffd08e87547 */ /* 0x000fea000b83ffff */
.L_x_54:
[-C--:B------:R-:W-:Y:S02]  /*2d90*/  SHF.L.U32 R2, R2, R3.reuse, RZ ;  /* 0x0000000302027219 */ /* 0x080fe400000006ff */
[----:B------:R-:W-:Y:S01]  /*2da0*/  SHF.L.U32 R0, R0, R3, RZ ;  /* 0x0000000300007219 */ /* 0x000fe200000006ff */
[----:B------:R-:W-:Y:S02]  /*2db0*/  IMAD.SHL.U32 R3, R3, 0x20, RZ ;  /* 0x0000002003037824 */ /* 0x000fe400078e00ff */
[----:B------:R1:W-:Y:S04]  /*2dc0*/  ATOMS.OR RZ, [UR4+0x14], R2 ;  /* 0x00001402ffff798c */ /* 0x0003e8000b000004 */
[----:B------:R1:W-:Y:S04]  /*2dd0*/  ATOMS.OR RZ, [UR4+0x18], R0 ;  /* 0x00001800ffff798c */ /* 0x0003e8000b000004 */
[----:B------:R1:W-:Y:S01]  /*2de0*/  STS [UR37+0x150], R3 ;  /* 0x00015003ff007988 */ /* 0x0003e20008000825 */
[----:B------:R-:W-:Y:S05]  /*2df0*/  BRA `(.L_x_53) ;  /* 0x0000000000107947 */ /* 0x000fea0003800000 */
.L_x_52:
[----:B------:R-:W-:Y:S02]  /*2e00*/  MOV R0, 0xffffffff ;  /* 0xffffffff00007802 */ /* 0x000fe40000000f00 */
[----:B------:R-:W-:-:S03]  /*2e10*/  MOV R2, 0x2e40 ;  /* 0x00002e4000027802 */ /* 0x000fc60000000f00 */
[----:B------:R1:W-:Y:S04]  /*2e20*/  STS [UR37+0x150], R0 ;  /* 0x00015000ff007988 */ /* 0x0003e80008000825 */
[----:B-1-3-5:R-:W-:Y:S05]  /*2e30*/  CALL.REL.NOINC `($__internal_1_$__cuda_sm10x_tcgen05_guardrail_trap_phase_invalid_during_alloc) ;  /* 0x00000090003c7944 */ /* 0x02afea0003c00000 */
.L_x_53:
[----:B------:R-:W-:Y:S05]  /*2e40*/  WARPSYNC.ALL ;  /* 0x0000000000007948 */ /* 0x000fea0003800000 */
[----:B------:R-:W2:Y:S01]  /*2e50*/  S2UR UR6, SR_CgaCtaId ;  /* 0x00000000000679c3 */ /* 0x000ea20000008800 */
[----:B------:R-:W-:Y:S01]  /*2e60*/  UMOV UR4, 0x400 ;  /* 0x0000040000047882 */ /* 0x000fe20000000000 */
[----:B------:R-:W-:-:S06]  /*2e70*/  NOP ;  /* 0x0000000000007918 */ /* 0x000fcc0000000000 */
[----:B------:R-:W-:Y:S06]  /*2e80*/  BAR.ARV 0x6, 0xa0 ;  /* 0x0182800000007b1d */ /* 0x000fec0000002000 */
[----:B------:R-:W4:Y:S01]  /*2e90*/  LDCU UR7, c[0x0][0x38c] ;  /* 0x00007180ff0777ac */ /* 0x000f220008000800 */
[----:B------:R-:W-:Y:S01]  /*2ea0*/  IMAD.MOV.U32 R11, RZ, RZ, 0x1 ;  /* 0x00000001ff0b7424 */ /* 0x000fe200078e00ff */
[----:B------:R-:W-:Y:S01]  /*2eb0*/  CS2R R8, SRZ ;  /* 0x0000000000087805 */ /* 0x000fe2000001ff00 */
[----:B------:R-:W-:Y:S01]  /*2ec0*/  IMAD.MOV.U32 R10, RZ, RZ, RZ ;  /* 0x000000ffff0a7224 */ /* 0x000fe200078e00ff */
[----:B------:R-:W-:Y:S01]  /*2ed0*/  UMOV UR18, URZ ;  /* 0x000000ff00127c82 */ /* 0x000fe20008000000 */
[----:B------:R-:W-:Y:S01]  /*2ee0*/  UMOV UR17, URZ ;  /* 0x000000ff00117c82 */ /* 0x000fe20008000000 */
[----:B------:R-:W-:Y:S01]  /*2ef0*/  UMOV UR22, 0x0 ;  /* 0x0000000000167882 */ /* 0x000fe20000000000 */
[----:B------:R-:W-:Y:S01]  /*2f00*/  UMOV UR23, 0x8400010 ;  /* 0x0840001000177882 */ /* 0x000fe20000000000 */
[----:B------:R-:W-:Y:S01]  /*2f10*/  UMOV UR20, 0x0 ;  /* 0x0000000000147882 */ /* 0x000fe20000000000 */
[----:B------:R-:W-:Y:S01]  /*2f20*/  UMOV UR21, 0x8400010 ;  /* 0x0840001000157882 */ /* 0x000fe20000000000 */
[----:B--2---:R-:W-:Y:S01]  /*2f30*/  ULEA UR6, UR6, UR4, 0x18 ;  /* 0x0000000406067291 */ /* 0x004fe2000f8ec0ff */
[----:B------:R-:W2:Y:S03]  /*2f40*/  LDCU UR4, c[0x0][0x38c] ;  /* 0x00007180ff0477ac */ /* 0x000ea60008000800 */
[----:B------:R-:W-:-:S02]  /*2f50*/  UIADD3 UR11, UPT, UPT, UR6, 0xc400, URZ ;  /* 0x0000c400060b7890 */ /* 0x000fc4000fffe0ff */
[----:B----4-:R-:W-:-:S03]  /*2f60*/  UIADD3 UR7, UPT, UPT, UR7, 0x3f, URZ ;  /* 0x0000003f07077890 */ /* 0x010fc6000fffe0ff */
[----:B-1----:R-:W1:Y:S01]  /*2f70*/  LDS R0, [UR6+0x150] ;  /* 0x00015006ff007984 */ /* 0x002e620008000800 */
[----:B------:R-:W-:Y:S02]  /*2f80*/  UIADD3 UR12, UPT, UPT, UR6, 0x1a400, URZ ;  /* 0x0001a400060c7890 */ /* 0x000fe4000fffe0ff */
[----:B------:R-:W-:Y:S02]  /*2f90*/  USHF.R.S32.HI UR5, URZ, 0x1f, UR7 ;  /* 0x0000001fff057899 */ /* 0x000fe40008011407 */
[----:B------:R-:W-:Y:S02]  /*2fa0*/  USHF.R.U32.HI UR11, URZ, 0x4, UR11 ;  /* 0x00000004ff0b7899 */ /* 0x000fe4000801160b */
[----:B------:R-:W-:Y:S02]  /*2fb0*/  ULEA.HI UR5, UR5, UR7, URZ, 0x6 ;  /* 0x0000000705057291 */ /* 0x000fe4000f8f30ff */
[----:B------:R-:W-:Y:S02]  /*2fc0*/  USHF.R.U32.HI UR12, URZ, 0x4, UR12 ;  /* 0x00000004ff0c7899 */ /* 0x000fe4000801160c */
[----:B------:R-:W-:-:S02]  /*2fd0*/  USHF.R.S32.HI UR5, URZ, 0x6, UR5 ;  /* 0x00000006ff057899 */ /* 0x000fc40008011405 */
[----:B------:R-:W-:Y:S02]  /*2fe0*/  ULOP3.LUT UR11, UR11, 0x3fff, URZ, 0xc0, !UPT ;  /* 0x00003fff0b0b7892 */ /* 0x000fe4000f8ec0ff */
[----:B------:R-:W-:Y:S02]  /*2ff0*/  UISETP.LT.AND UP0, UPT, UR5, 0x1, UPT ;  /* 0x000000010500788c */ /* 0x000fe4000bf01270 */
[----:B------:R-:W-:Y:S02]  /*3000*/  ULOP3.LUT UR12, UR12, 0x3fff, URZ, 0xc0, !UPT ;  /* 0x00003fff0c0c7892 */ /* 0x000fe4000f8ec0ff */
[----:B------:R-:W-:Y:S02]  /*3010*/  USEL UR10, UR5, 0x1, !UP0 ;  /* 0x00000001050a7887 */ /* 0x000fe4000c000000 */
[----:B------:R-:W-:Y:S02]  /*3020*/  ULOP3.LUT UR11, UR11, 0x10000, URZ, 0xfc, !UPT ;  /* 0x000100000b0b7892 */ /* 0x000fe4000f8efcff */
[----:B------:R-:W-:-:S02]  /*3030*/  ULOP3.LUT UR12, UR12, 0x10000, URZ, 0xfc, !UPT ;  /* 0x000100000c0c7892 */ /* 0x000fc4000f8efcff */
[----:B------:R-:W-:Y:S02]  /*3040*/  UIADD3 UR10, UPT, UPT, -UR10, URZ, URZ ;  /* 0x000000ff0a0a7290 */ /* 0x000fe4000fffe1ff */
[----:B--2---:R-:W-:Y:S01]  /*3050*/  UISETP.GE.AND UP3, UPT, UR4, 0x1, UPT ;  /* 0x000000010400788c */ /* 0x004fe2000bf66270 */
[----:B-1----:R-:W-:-:S15]  /*3060*/  R2UR UR19, R0 ;  /* 0x00000000001372ca */ /* 0x002fde00000e0000 */
.L_x_62:
[----:B------:R-:W-:Y:S02]  /*3070*/  LEA R0, R10, UR6, 0x3 ;  /* 0x000000060a007c11 */ /* 0x000fe4000f8e18ff */
[----:B------:R-:W-:Y:S02]  /*3080*/  SHF.L.U32 R2, R9, 0x1f, RZ ;  /* 0x0000001f09027819 */ /* 0x000fe400000006ff */
[----:B------:R-:W-:Y:S01]  /*3090*/  PLOP3.LUT P0, PT, PT, PT, UP3, 0x80, 0x8 ;  /* 0x000000000008781c */ /* 0x000fe20003f0f038 */
[----:B------:R-:W-:Y:S01]  /*30a0*/  VIADD R3, R0, 0xd0 ;  /* 0x000000d000037836 */ /* 0x000fe20000000000 */
[----:B-1----:R-:W1:Y:S02]  /*30b0*/  SYNCS.PHASECHK.TRANS64.TRYWAIT P1, [R0+URZ+0xc0], R2 ;  /* 0x0000c002000075a7 */ /* 0x002e6400080211ff */
[----:B-1--4-:R-:W-:Y:S09]  /*30c0*/  @!P1 BRA `(.L_x_56) ;  /* 0x0000008400cc9947 */ /* 0x012ff20003800000 */
.L_x_152:
[----:B------:R-:W-:Y:S01]  /*30d0*/  LEA R4, R10, UR6, 0x4 ;  /* 0x000000060a047c11 */ /* 0x000fe2000f8e20ff */
[----:B------:R-:W-:Y:S01]  /*30e0*/  @UP3 ULEA UR4, UR17, UR6, 0x3 ;  /* 0x0000000611043291 */ /* 0x000fe2000f8e18ff */
[----:B------:R-:W-:Y:S01]  /*30f0*/  PLOP3.LUT P2, PT, PT, PT, PT, 0x80, 0x8 ;  /* 0x000000000008781c */ /* 0x000fe20003f4f070 */
[----:B------:R-:W-:Y:S01]  /*3100*/  ULEA UR8, UR18, UR6, 0x3 ;  /* 0x0000000612087291 */ /* 0x000fe2000f8e18ff */
[----:B------:R-:W-:Y:S01]  /*3110*/  PRMT R3, RZ, 0x654, R3 ;  /* 0x00000654ff037816 */ /* 0x000fe20000000003 */
[----:B------:R-:W-:Y:S01]  /*3120*/  ULEA UR9, UR18, UR19, 0x8 ;  /* 0x0000001312097291 */ /* 0x000fe2000f8e40ff */
[----:B------:R-:W2:Y:S01]  /*3130*/  LDS.128 R4, [R4+0x130] ;  /* 0x0001300004047984 */ /* 0x000ea20000000c00 */
[----:B-1----:R-:W-:Y:S02]  /*3140*/  @P0 SHF.L.U32 R2, R8, 0x1f, RZ ;  /* 0x0000001f08020819 */ /* 0x002fe400000006ff */
[----:B------:R-:W-:Y:S01]  /*3150*/  SHF.L.U32 R0, R11, 0x1f, RZ ;  /* 0x0000001f0b007819 */ /* 0x000fe200000006ff */
[----:B------:R-:W-:Y:S01]  /*3160*/  @!PT LDS RZ, [RZ] ;  /* 0x00000000fffff984 */ /* 0x000fe20000000800 */
[----:B------:R-:W-:Y:S01]  /*3170*/  @!PT LDS RZ, [RZ] ;  /* 0x00000000fffff984 */ /* 0x000fe20000000800 */
[----:B------:R-:W-:Y:S01]  /*3180*/  @!PT LDS RZ, [RZ] ;  /* 0x00000000fffff984 */ /* 0x000fe20000000800 */
[----:B------:R-:W-:Y:S01]  /*3190*/  @!PT LDS RZ, [RZ] ;  /* 0x00000000fffff984 */ /* 0x000fe20000000800 */
[----:B------:R1:W-:Y:S06]  /*31a0*/  MEMBAR.ALL.CTA ;  /* 0x0000000000007992 */ /* 0x0003ec0000008000 */
[----:B-1----:R-:W1:Y:S02]  /*31b0*/  FENCE.VIEW.ASYNC.S ;  /* 0x00000000000073c6 */ /* 0x002e640000000000 */
[----:B-1----:R1:W-:Y:S01]  /*31c0*/  SYNCS.ARRIVE.TRANS64.RED.A1T0 RZ, [R3+URZ], RZ ;  /* 0x000000ff03ff79a7 */ /* 0x0023e200081004ff */
[----:B------:R1:W4:Y:S01]  /*31d0*/  @P0 SYNCS.PHASECHK.TRANS64.TRYWAIT P2, [UR4], R2 ;  /* 0x00000002ff0005a7 */ /* 0x0003220008041104 */
[----:B--2---:R-:W-:Y:S01]  /*31e0*/  LOP3.LUT P1, RZ, R6, 0x1, RZ, 0xc0, !PT ;  /* 0x0000000106ff7812 */ /* 0x004fe2000782c0ff */
[----:B------:R-:W2:Y:S02]  /*31f0*/  SYNCS.PHASECHK.TRANS64.TRYWAIT P0, [UR8+0xf0], R0 ;  /* 0x0000f000ff0075a7 */ /* 0x000ea40008001108 */
[----:B-12-4-:R-:W-:Y:S10]  /*3200*/  @!P0 BRA `(.L_x_57) ;  /* 0x0000008400908947 */ /* 0x016ff40003800000 */
.L_x_154:
[----:B------:R-:W-:Y:S01]  /*3210*/  IADD3 R10, PT, PT, R10, 0x1, RZ ;  /* 0x000000010a0a7810 */ /* 0x000fe20007ffe0ff */
[----:B------:R-:W-:Y:S06]  /*3220*/  BRA.U !UP3, `(.L_x_58) ;  /* 0x000000010b987547 */ /* 0x000fec000b800000 */
[----:B------:R-:W-:Y:S01]  /*3230*/  UPLOP3.LUT UP4, UPT, UPT, UPT, UPT, 0x40, 0x4 ;  /* 0x000000000004789c */ /* 0x000fe20003f8e870 */
[----:B------:R-:W-:Y:S01]  /*3240*/  UMOV UR16, UR10 ;  /* 0x0000000a00107c82 */ /* 0x000fe20008000000 */
[----:B------:R-:W-:Y:S01]  /*3250*/  UMOV UR15, UR5 ;  /* 0x00000005000f7c82 */ /* 0x000fe20008000000 */
[----:B------:R-:W-:-:S08]  /*3260*/  UMOV UR14, UR17 ;  /* 0x00000011000e7c82 */ /* 0x000fd00008000000 */
.L_x_61:
[----:B------:R-:W-:Y:S02]  /*3270*/  UIADD3 UR16, UPT, UPT, UR16, 0x1, URZ ;  /* 0x0000000110107890 */ /* 0x000fe4000fffe0ff */
[----:B--2---:R-:W-:Y:S02]  /*3280*/  ULEA UR7, UR14, UR6, 0x3 ;  /* 0x000000060e077291 */ /* 0x004fe4000f8e18ff */
[----:B------:R-:W-:Y:S01]  /*3290*/  UISETP.NE.AND UP0, UPT, UR16, URZ, UPT ;  /* 0x000000ff1000728c */ /* 0x000fe2000bf05270 */
[----:B----4-:R-:W-:Y:S10]  /*32a0*/  @P2 BRA `(.L_x_59) ;  /* 0x00000000000c2947 */ /* 0x010ff40003800000 */
[----:B-1----:R-:W-:Y:S04]  /*32b0*/  SHF.L.U32 R2, R8, 0x1f, RZ ;  /* 0x0000001f08027819 */ /* 0x002fe800000006ff */
[----:B------:R-:W1:Y:S02]  /*32c0*/  SYNCS.PHASECHK.TRANS64.TRYWAIT P0, [UR7], R2 ;  /* 0x00000002ff0075a7 */ /* 0x000e640008001107 */
[----:B-1----:R-:W-:Y:S05]  /*32d0*/  @!P0 BRA `(.L_x_60) ;  /* 0x0000008400748947 */ /* 0x002fea0003800000 */
.L_x_59:
[----:B------:R-:W-:Y:S01]  /*32e0*/  UISETP.NE.AND UP1, UPT, UR15, 0x1, UPT ;  /* 0x000000010f00788c */ /* 0x000fe2000bf25270 */
[----:B------:R-:W-:Y:S01]  /*32f0*/  PLOP3.LUT P2, PT, PT, PT, PT, 0x80, 0x8 ;  /* 0x000000000008781c */ /* 0x000fe20003f4f070 */
[----:B------:R-:W-:Y:S02]  /*3300*/  UIADD3 UR17, UPT, UPT, UR14, 0x1, URZ ;  /* 0x000000010e117890 */ /* 0x000fe4000fffe0ff */
[----:B------:R-:W-:Y:S02]  /*3310*/  ULEA UR24, UR14, UR12, 0xa ;  /* 0x0000000c0e187291 */ /* 0x000fe4000f8e50ff */
[----:B------:R-:W-:Y:S01]  /*3320*/  UISETP.NE.AND UP2, UPT, UR17, 0x7, UPT ;  /* 0x000000071100788c */ /* 0x000fe2000bf45270 */
[----:B------:R-:W-:Y:S01]  /*3330*/  PLOP3.LUT P0, PT, PT, PT, UP1, 0x80, 0x8 ;  /* 0x000000000008781c */ /* 0x000fe20003f0f018 */
[----:B------:R-:W-:Y:S02]  /*3340*/  ULEA UR26, UR14, UR11, 0x9 ;  /* 0x0000000b0e1a7291 */ /* 0x000fe4000f8e48ff */
[----:B------:R-:W-:Y:S02]  /*3350*/  USEL UR13, URZ, 0x1, UP2 ;  /* 0x00000001ff0d7887 */ /* 0x000fe40009000000 */
[----:B------:R-:W-:Y:S02]  /*3360*/  USEL UR17, UR17, URZ, UP2 ;  /* 0x000000ff11117287 */ /* 0x000fe40009000000 */
[----:B------:R-:W-:Y:S02]  /*3370*/  UIADD3 UR30, UPT, UPT, UR24, 0x2, URZ ;  /* 0x00000002181e7890 */ /* 0x000fe4000fffe0ff */
[----:B------:R-:W-:Y:S01]  /*3380*/  @UP1 ULEA UR4, UR17, UR6, 0x3 ;  /* 0x0000000611041291 */ /* 0x000fe2000f8e18ff */
[----:B------:R-:W-:Y:S01]  /*3390*/  LOP3.LUT R8, R8, UR13, RZ, 0x3c, !PT ;  /* 0x0000000d08087c12 */ /* 0x000fe2000f8e3cff */
[----:B------:R-:W-:Y:S02]  /*33a0*/  UIADD3 UR28, UPT, UPT, UR26, 0x2, URZ ;  /* 0x000000021a1c7890 */ /* 0x000fe4000fffe0ff */
[----:B------:R-:W-:Y:S01]  /*33b0*/  UIADD3 UR7, UPT, UPT, UR7, 0x38, URZ ;  /* 0x0000003807077890 */ /* 0x000fe2000fffe0ff */
[----:B-1----:R-:W-:Y:S01]  /*33c0*/  @P0 SHF.L.U32 R0, R8, 0x1f, RZ ;  /* 0x0000001f08000819 */ /* 0x002fe200000006ff */
[----:B------:R-:W-:Y:S01]  /*33d0*/  UMOV UR25, 0x80004020 ;  /* 0x8000402000197882 */ /* 0x000fe20000000000 */
[----:B------:R-:W-:Y:S01]  /*33e0*/  UMOV UR27, 0x80004020 ;  /* 0x80004020001b7882 */ /* 0x000fe20000000000 */
[----:B------:R-:W-:Y:S01]  /*33f0*/  UMOV UR31, 0x80004020 ;  /* 0x80004020001f7882 */ /* 0x000fe20000000000 */
[----:B------:R2:W4:Y:S01]  /*3400*/  @P0 SYNCS.PHASECHK.TRANS64.TRYWAIT P2, [UR4], R0 ;  /* 0x00000000ff0005a7 */ /* 0x0005220008041104 */
[----:B------:R-:W-:Y:S01]  /*3410*/  UIADD3 UR15, UPT, UPT, UR15, -0x1, URZ ;  /* 0xffffffff0f0f7890 */ /* 0x000fe2000fffe0ff */
[----:B------:R2:W-:Y:S01]  /*3420*/  UTCQMMA gdesc[UR26], gdesc[UR24], tmem[UR9], tmem[UR22], idesc[UR23], UP4 ;  /* 0x00ff16181a0075ea */ /* 0x0005e2000a000309 */
[----:B------:R-:W-:Y:S01]  /*3430*/  UPLOP3.LUT UP4, UPT, UPT, UPT, UPT, 0x80, 0x8 ;  /* 0x000000000008789c */ /* 0x000fe20003f8f070 */
[----:B------:R-:W-:Y:S01]  /*3440*/  UMOV UR29, 0x80004020 ;  /* 0x80004020001d7882 */ /* 0x000fe20000000000 */
[----:B------:R-:W-:Y:S01]  /*3450*/  UMOV UR14, UR17 ;  /* 0x00000011000e7c82 */ /* 0x000fe20008000000 */
[----:B------:R2:W-:Y:S01]  /*3460*/  UTCQMMA gdesc[UR28], gdesc[UR30], tmem[UR9], tmem[UR20], idesc[UR21], UPT ;  /* 0x00ff141e1c0075ea */ /* 0x0005e2000b800309 */
[----:B------:R2:W-:Y:S01]  /*3470*/  UTCBAR [UR7], URZ ;  /* 0x000000ff070073e9 */ /* 0x0005e200080000ff */
[----:B------:R-:W-:Y:S06]  /*3480*/  BRA.U UP0, `(.L_x_61) ;  /* 0xfffffffd00787547 */ /* 0x000fec000b83ffff */
.L_x_58:
[----:B------:R-:W-:Y:S01]  /*3490*/  UIADD3 UR18, UPT, UPT, UR18, 0x1, URZ ;  /* 0x0000000112127890 */ /* 0x000fe2000fffe0ff */
[C---:B------:R-:W-:Y:S01]  /*34a0*/  ISETP.NE.AND P0, PT, R10.reuse, 0x2, PT ;  /* 0x000000020a00780c */ /* 0x040fe20003f05270 */
[----:B------:R-:W-:Y:S02]  /*34b0*/  UIADD3 UR8, UPT, UPT, UR8, 0xe0, URZ ;  /* 0x000000e008087890 */ /* 0x000fe4000fffe0ff */
[----:B------:R-:W-:Y:S01]  /*34c0*/  UISETP.NE.AND UP0, UPT, UR18, 0x2, UPT ;  /* 0x000000021200788c */ /* 0x000fe2000bf05270 */
[----:B-12---:R-:W-:Y:S02]  /*34d0*/  SEL R0, RZ, 0x1, P0 ;  /* 0x00000001ff007807 */ /* 0x006fe40000000000 */
[----:B------:R-:W-:Y:S01]  /*34e0*/  SEL R10, R10, RZ, P0 ;  /* 0x000000ff0a0a7207 */ /* 0x000fe20000000000 */
[----:B------:R-:W-:Y:S01]  /*34f0*/  USEL UR4, URZ, 0x1, UP0 ;  /* 0x00000001ff047887 */ /* 0x000fe20008000000 */
[----:B------:R-:W-:Y:S01]  /*3500*/  LOP3.LUT R9, R9, R0, RZ, 0x3c, !PT ;  /* 0x0000000009097212 */ /* 0x000fe200078e3cff */
[----:B------:R-:W-:Y:S01]  /*3510*/  USEL UR18, UR18, URZ, UP0 ;  /* 0x000000ff12127287 */ /* 0x000fe20008000000 */
[----:B------:R1:W-:Y:S03]  /*3520*/  UTCBAR [UR8], URZ ;  /* 0x000000ff080073e9 */ /* 0x0003e600080000ff */
[----:B------:R-:W-:Y:S01]  /*3530*/  LOP3.LUT R11, R11, UR4, RZ, 0x3c, !PT ;  /* 0x000000040b0b7c12 */ /* 0x000fe2000f8e3cff */
[----:B------:R-:W-:Y:S07]  /*3540*/  @P1 BRA `(.L_x_62) ;  /* 0xfffffff800c81947 */ /* 0x000fee000383ffff */
[----:B------:R-:W2:Y:S01]  /*3550*/  S2UR UR4, SR_CgaCtaId ;  /* 0x00000000000479c3 */ /* 0x000ea20000008800 */
[----:B------:R-:W-:Y:S01]  /*3560*/  ELECT P0, URZ, PT ;  /* 0x0000000000ff782f */ /* 0x000fe20003800000 */
[----:B------:R-:W-:Y:S01]  /*3570*/  IMAD.MOV.U32 R0, RZ, RZ, 0x1 ;  /* 0x00000001ff007424 */ /* 0x000fe200078e00ff */
[----:B------:R-:W-:Y:S01]  /*3580*/  UIADD3 UR6, UPT, UPT, UR6, 0xf0, URZ ;  /* 0x000000f006067890 */ /* 0x000fe2000fffe0ff */
[----:B------:R-:W-:Y:S01]  /*3590*/  SHF.L.U32 R2, R11, 0x1f, RZ ;  /* 0x0000001f0b027819 */ /* 0x000fe200000006ff */
[----:B------:R-:W-:-:S03]  /*35a0*/  UMOV UR5, 0x40 ;  /* 0x0000004000057882 */ /* 0x000fc60000000000 */
[----:B------:R-:W-:Y:S01]  /*35b0*/  UVIRTCOUNT.DEALLOC.SMPOOL 0x80 ;  /* 0x000000800000784c */ /* 0x000fe20000000000 */
[----:B--2---:R-:W-:Y:S02]  /*35c0*/  ULEA UR4, UR4, UR5, 0x18 ;  /* 0x0000000504047291 */ /* 0x004fe4000f8ec0ff */
[----:B------:R-:W-:-:S07]  /*35d0*/  ULEA UR5, UR18, UR6, 0x3 ;  /* 0x0000000612057291 */ /* 0x000fce000f8e18ff */
[----:B------:R2:W-:Y:S02]  /*35e0*/  @P0 STS.U8 [UR4+0x1c], R0 ;  /* 0x00001c00ff000988 */ /* 0x0005e40008000004 */
[----:B------:R-:W3:Y:S02]  /*35f0*/  SYNCS.PHASECHK.TRANS64.TRYWAIT P0, [UR5], R2 ;  /* 0x00000002ff0075a7 */ /* 0x000ee40008001105 */
[----:B--23--:R-:W-:Y:S05]  /*3600*/  @!P0 BRA `(.L_x_63) ;  /* 0x0000008000c08947 */ /* 0x00cfea0003800000 */
.L_x_157:
[----:B------:R-:W-:-:S04]  /*3610*/  UIADD3 UR7, UPT, UPT, UR18, 0x1, URZ ;  /* 0x0000000112077890 */ /* 0x000fc8000fffe0ff */
[----:B------:R-:W-:-:S04]  /*3620*/  UISETP.NE.AND UP0, UPT, UR7, 0x2, UPT ;  /* 0x000000020700788c */ /* 0x000fc8000bf05270 */
[----:B------:R-:W-:Y:S02]  /*3630*/  USEL UR5, URZ, 0x1, UP0 ;  /* 0x00000001ff057887 */ /* 0x000fe40008000000 */
[----:B------:R-:W-:-:S04]  /*3640*/  USEL UR7, UR7, URZ, UP0 ;  /* 0x000000ff07077287 */ /* 0x000fc80008000000 */
[----:B------:R-:W-:Y:S01]  /*3650*/  ULEA UR7, UR7, UR6, 0x3 ;  /* 0x0000000607077291 */ /* 0x000fe2000f8e18ff */
[----:B--2---:R-:W-:-:S04]  /*3660*/  LOP3.LUT R2, R11, UR5, RZ, 0x3c, !PT ;  /* 0x000000050b027c12 */ /* 0x004fc8000f8e3cff */
[----:B------:R-:W-:-:S04]  /*3670*/  SHF.L.U32 R2, R2, 0x1f, RZ ;  /* 0x0000001f02027819 */ /* 0x000fc800000006ff */
[----:B------:R-:W2:Y:S02]  /*3680*/  SYNCS.PHASECHK.TRANS64.TRYWAIT P0, [UR7], R2 ;  /* 0x00000002ff0075a7 */ /* 0x000ea40008001107 */
[----:B--2---:R-:W-:Y:S05]  /*3690*/  @!P0 BRA `(.L_x_64) ;  /* 0x0000008000b48947 */ /* 0x004fea0003800000 */
.L_x_159:
[----:B------:R-:W-:Y:S01]  /*36a0*/  NOP ;  /* 0x0000000000007918 */ /* 0x000fe20000000000 */
[----:B--2---:R-:W2:Y:S01]  /*36b0*/  LDS R0, [UR4+0x14] ;  /* 0x00001404ff007984 */ /* 0x004ea20008000800 */
[----:B------:R-:W-:Y:S01]  /*36c0*/  ULOP3.LUT UR6, UR19, 0xffff, URZ, 0xc0, !UPT ;  /* 0x0000ffff13067892 */ /* 0x000fe2000f8ec0ff */
[----:B-1----:R-:W-:Y:S01]  /*36d0*/  UMOV UR8, 0xffff ;  /* 0x0000ffff00087882 */ /* 0x002fe20000000000 */
[----:B------:R-:W-:Y:S02]  /*36e0*/  UMOV UR5, 0x1 ;  /* 0x0000000100057882 */ /* 0x000fe40000000000 */
[----:B------:R-:W-:-:S04]  /*36f0*/  USHF.R.U32.HI UR6, URZ, 0x5, UR6 ;  /* 0x00000005ff067899 */ /* 0x000fc80008011606 */
[----:B------:R-:W-:Y:S02]  /*3700*/  USHF.L.U32 UR8, UR8, UR6, URZ ;  /* 0x0000000608087299 */ /* 0x000fe400080006ff */
[----:B------:R-:W-:-:S04]  /*3710*/  USHF.L.U32 UR5, UR5, UR6, URZ ;  /* 0x0000000605057299 */ /* 0x000fc800080006ff */
[----:B--2---:R-:W-:-:S04]  /*3720*/  LOP3.LUT R0, R0, UR8, RZ, 0xc0, !PT ;  /* 0x0000000800007c12 */ /* 0x004fc8000f8ec0ff */
[----:B------:R-:W-:-:S13]  /*3730*/  ISETP.NE.AND P0, PT, R0, UR8, PT ;  /* 0x0000000800007c0c */ /* 0x000fda000bf05270 */
[----:B------:R-:W-:Y:S05]  /*3740*/  @P0 BRA `(.L_x_65) ;  /* 0x0000000000580947 */ /* 0x000fea0003800000 */
[----:B------:R-:W1:Y:S02]  /*3750*/  LDS R0, [UR4+0x18] ;  /* 0x00001804ff007984 */ /* 0x000e640008000800 */
[----:B-1----:R-:W-:-:S04]  /*3760*/  LOP3.LUT R0, R0, UR5, RZ, 0xc0, !PT ;  /* 0x0000000500007c12 */ /* 0x002fc8000f8ec0ff */
[----:B------:R-:W-:-:S13]  /*3770*/  ISETP.NE.AND P0, PT, R0, UR5, PT ;  /* 0x0000000500007c0c */ /* 0x000fda000bf05270 */
[----:B------:R-:W-:Y:S05]  /*3780*/  @P0 BRA `(.L_x_66) ;  /* 0x00000000003c0947 */ /* 0x000fea0003800000 */
[----:B------:R-:W1:Y:S01]  /*3790*/  S2R R2, SR_LANEID ;  /* 0x0000000000027919 */ /* 0x000e620000000000 */
[----:B------:R-:W-:Y:S01]  /*37a0*/  ULOP3.LUT UR8, URZ, UR8, URZ, 0x33, !UPT ;  /* 0x00000008ff087292 */ /* 0x000fe2000f8e33ff */
[----:B------:R-:W-:Y:S02]  /*37b0*/  VOTEU.ANY UR7, UPT, PT ;  /* 0x0000000000077886 */ /* 0x000fe400038e0100 */
[----:B------:R-:W-:-:S03]  /*37c0*/  UFLO.U32 UR7, UR7 ;  /* 0x00000007000772bd */ /* 0x000fc600080e0000 */
[----:B------:R-:W-:-:S04]  /*37d0*/  IMAD.U32 R0, RZ, RZ, UR8 ;  /* 0x00000008ff007e24 */ /* 0x000fc8000f8e00ff */
[----:B------:R2:W3:Y:S02]  /*37e0*/  REDUX UR6, R0 ;  /* 0x00000000000673c4 */ /* 0x0004e40000000000 */
[----:B------:R1:W-:Y:S02]  /*37f0*/  UTCATOMSWS.AND URZ, UR8 ;  /* 0x0000000800ff79e3 */ /* 0x0003e40008000000 */
[----:B-1----:R-:W-:Y:S02]  /*3800*/  ISETP.EQ.U32.AND P0, PT, R2, UR7, PT ;  /* 0x0000000702007c0c */ /* 0x002fe4000bf02070 */
[----:B--2---:R-:W-:Y:S02]  /*3810*/  LOP3.LUT R0, RZ, UR5, RZ, 0x33, !PT ;  /* 0x00000005ff007c12 */ /* 0x004fe4000f8e33ff */
[----:B---3--:R-:W-:Y:S02]  /*3820*/  MOV R2, UR6 ;  /* 0x0000000600027c02 */ /* 0x008fe40008000f00 */
[----:B------:R-:W1:Y:S07]  /*3830*/  REDUX UR5, R0 ;  /* 0x00000000000573c4 */ /* 0x000e6e0000000000 */
[----:B------:R2:W-:Y:S01]  /*3840*/  @P0 ATOMS.AND RZ, [UR4+0x14], R2 ;  /* 0x00001402ffff098c */ /* 0x0005e2000a800004 */
[----:B-1----:R-:W-:-:S05]  /*3850*/  IMAD.U32 R0, RZ, RZ, UR5 ;  /* 0x00000005ff007e24 */ /* 0x002fca000f8e00ff */
[----:B------:R2:W-:Y:S01]  /*3860*/  @P0 ATOMS.AND RZ, [UR4+0x18], R0 ;  /* 0x00001800ffff098c */ /* 0x0005e2000a800004 */
[----:B------:R-:W-:Y:S05]  /*3870*/  BRA `(.L_x_67) ;  /* 0x0000000000147947 */ /* 0x000fea0003800000 */
.L_x_66:
[----:B------:R-:W-:Y:S02]  /*3880*/  MOV R2, 0x38a0 ;  /* 0x000038a000027802 */ /* 0x000fe40000000f00 */
[----:B----45:R-:W-:Y:S05]  /*3890*/  CALL.REL.NOINC `($__internal_0_$__cuda_sm10x_tcgen05_guardrail_trap_col_being_dealloced_not_returned_by_alloc) ;  /* 0x0000008400987944 */ /* 0x030fea0003c00000 */
[----:B------:R-:W-:Y:S05]  /*38a0*/  BRA `(.L_x_67) ;  /* 0x0000000000087947 */ /* 0x000fea0003800000 */
.L_x_65:
[----:B------:R-:W-:Y:S02]  /*38b0*/  MOV R2, 0x38d0 ;  /* 0x000038d000027802 */ /* 0x000fe40000000f00 */
[----:B----45:R-:W-:Y:S05]  /*38c0*/  CALL.REL.NOINC `($__internal_2_$__cuda_sm10x_tcgen05_guardrail_trap_unallocated_columns_being_dealloced) ;  /* 0x0000008400a47944 */ /* 0x030fea0003c00000 */
.L_x_67:
[----:B------:R-:W-:Y:S01]  /*38d0*/  NOP ;  /* 0x0000000000007918 */ /* 0x000fe20000000000 */
[----:B------:R-:W-:Y:S05]  /*38e0*/  EXIT ;  /* 0x000000000000794d */ /* 0x000fea0003800000 */
.L_x_51:
[----:B------:R-:W-:-:S09]  /*38f0*/  UISETP.NE.OR UP3, UPT, UR6, 0x3, UP3 ;  /* 0x000000030600788c */ /* 0x000fd20009f65670 */
[----:B------:R-:W-:Y:S05]  /*3900*/  BRA.U UP3, `(.L_x_68) ;  /* 0x0000001103087547 */ /* 0x000fea000b800000 */
[----:B------:R-:W1:Y:S01]  /*3910*/  LDCU.64 UR6, c[0x0][0x888] ;  /* 0x00011100ff0677ac */ /* 0x000e620008000a00 */
[----:B------:R-:W2:Y:S01]  /*3920*/  LDC R0, c[0x0][0xb30] ;  /* 0x0002cc00ff007b82 */ /* 0x000ea20000000800 */
[----:B------:R-:W-:Y:S02]  /*3930*/  HFMA2 R27, -RZ, RZ, 0, 0 ;  /* 0x00000000ff1b7431 */ /* 0x000fe400000001ff */
[----:B------:R-:W-:Y:S01]  /*3940*/  IMAD.MOV.U32 R29, RZ, RZ, 0x1 ;  /* 0x00000001ff1d7424 */ /* 0x000fe200078e00ff */
[----:B------:R-:W4:Y:S01]  /*3950*/  LDCU.64 UR4, c[0x0][0x890] ;  /* 0x00011200ff0477ac */ /* 0x000f220008000a00 */
[----:B------:R-:W-:Y:S01]  /*3960*/  IMAD.MOV.U32 R28, RZ, RZ, RZ ;  /* 0x000000ffff1c7224 */ /* 0x000fe200078e00ff */
[----:B------:R-:W-:Y:S01]  /*3970*/  MOV R25, 0x2000 ;  /* 0x0000200000197802 */ /* 0x000fe20000000f00 */
[----:B------:R-:W-:Y:S01]  /*3980*/  UPLOP3.LUT UP0, UPT, UPT, UPT, UPT, 0x40, 0x4 ;  /* 0x000000000004789c */ /* 0x000fe20003f0e870 */
[----:B------:R-:W3:Y:S08]  /*3990*/  LDC R24, c[0x0][0x370] ;  /* 0x0000dc00ff187b82 */ /* 0x000ef00000000800 */
[----:B------:R-:W3:Y:S01]  /*39a0*/  LDC R3, c[0x0][0xb0c] ;  /* 0x0002c300ff037b82 */ /* 0x000ee20000000800 */
[----:B-1----:R-:W-:-:S03]  /*39b0*/  UISETP.NE.U32.AND UP1, UPT, UR6, URZ, UPT ;  /* 0x000000ff0600728c */ /* 0x002fc6000bf25070 */
[----:B------:R-:W-:Y:S01]  /*39c0*/  UMOV UR6, 0x400 ;  /* 0x0000040000067882 */ /* 0x000fe20000000000 */
[----:B------:R-:W-:Y:S02]  /*39d0*/  UISETP.NE.AND.EX UP1, UPT, UR7, URZ, UPT, UP1 ;  /* 0x000000ff0700728c */ /* 0x000fe4000bf25310 */
[----:B------:R-:W-:Y:S01]  /*39e0*/  ULEA UR6, UR37, UR6, 0x18 ;  /* 0x0000000625067291 */ /* 0x000fe2000f8ec0ff */
[----:B------:R-:W1:Y:S01]  /*39f0*/  LDC R18, c[0x0][0xb20] ;  /* 0x0002c800ff127b82 */ /* 0x000e620000000800 */
[----:B----4-:R-:W-:Y:S01]  /*3a00*/  UISETP.NE.U32.AND UP3, UPT, UR4, URZ, UPT ;  /* 0x000000ff0400728c */ /* 0x010fe2000bf65070 */
[----:B--2---:R-:W-:Y:S01]  /*3a10*/  ISETP.NE.AND P1, PT, R0, 0x1, PT ;  /* 0x000000010000780c */ /* 0x004fe20003f25270 */
[----:B------:R-:W-:Y:S02]  /*3a20*/  UIADD3 UR7, UPT, UPT, UR6, 0x88, URZ ;  /* 0x0000008806077890 */ /* 0x000fe4000fffe0ff */
[----:B------:R-:W-:Y:S02]  /*3a30*/  UIADD3 UR33, UPT, UPT, UR6, 0x70, URZ ;  /* 0x0000007006217890 */ /* 0x000fe4000fffe0ff */
[----:B------:R-:W-:Y:S01]  /*3a40*/  UIADD3 UR25, UPT, UPT, UR6, 0x78, URZ ;  /* 0x0000007806197890 */ /* 0x000fe2000fffe0ff */
[----:B------:R-:W2:Y:S01]  /*3a50*/  LDC.64 R30, c[0x0][0x348] ;  /* 0x0000d200ff1e7b82 */ /* 0x000ea20000000a00 */
[----:B------:R-:W-:-:S02]  /*3a60*/  UIADD3 UR17, UPT, UPT, UR6, 0x80, URZ ;  /* 0x0000008006117890 */ /* 0x000fc4000fffe0ff */
[----:B------:R-:W-:Y:S02]  /*3a70*/  UPRMT UR7, UR37, 0x654, UR7 ;  /* 0x0000065425077896 */ /* 0x000fe40008000007 */
[----:B------:R-:W-:-:S03]  /*3a80*/  UISETP.NE.AND.EX UP3, UPT, UR5, URZ, UPT, UP3 ;  /* 0x000000ff0500728c */ /* 0x000fc6000bf65330 */
[----:B------:R-:W4:Y:S08]  /*3a90*/  LDC.64 R16, c[0x0][0xb10] ;  /* 0x0002c400ff107b82 */ /* 0x000f300000000a00 */
[----:B------:R-:W1:Y:S08]  /*3aa0*/  LDC.64 R6, c[0x0][0xb18] ;  /* 0x0002c600ff067b82 */ /* 0x000e700000000a00 */
[----:B------:R-:W1:Y:S08]  /*3ab0*/  LDC.64 R4, c[0x0][0xb28] ;  /* 0x0002ca00ff047b82 */ /* 0x000e700000000a00 */
[----:B---3--:R-:W1:Y:S02]  /*3ac0*/  LDC R19, c[0x0][0x374] ;  /* 0x0000dd00ff137b82 */ /* 0x008e640000000800 */
.L_x_79:
[C---:B------:R-:W-:Y:S02]  /*3ad0*/  LEA R0, R28.reuse, UR6, 0x3 ;  /* 0x000000061c007c11 */ /* 0x040fe4000f8e18ff */
[----:B------:R-:W-:Y:S02]  /*3ae0*/  SHF.L.U32 R2, R27, 0x1f, RZ ;  /* 0x0000001f1b027819 */ /* 0x000fe400000006ff */
[----:B------:R-:W-:Y:S02]  /*3af0*/  LEA R20, R28, UR6, 0x4 ;  /* 0x000000061c147c11 */ /* 0x000fe4000f8e20ff */
[----:B---3--:R-:W3:Y:S02]  /*3b00*/  SYNCS.PHASECHK.TRANS64.TRYWAIT P0, [R0+URZ+0xc0], R2 ;  /* 0x0000c002000075a7 */ /* 0x008ee400080011ff */
[----:B---3--:R-:W-:Y:S05]  /*3b10*/  @!P0 BRA `(.L_x_69) ;  /* 0x0000007c00ac8947 */ /* 0x008fea0003800000 */
.L_x_160:
[----:B------:R-:W-:Y:S01]  /*3b20*/  ISETP.GE.AND P0, PT, R72, 0x1, PT ;  /* 0x000000014800780c */ /* 0x000fe20003f06270 */
[----:B------:R-:W1:Y:S01]  /*3b30*/  LDS.128 R20, [R20+0x130] ;  /* 0x0001300014147984 */ /* 0x000e620000000c00 */
[----:B---3--:R-:W-:Y:S01]  /*3b40*/  VIADD R0, R0, 0xd0 ;  /* 0x000000d000007836 */ /* 0x008fe20000000000 */
[----:B------:R-:W-:Y:S01]  /*3b50*/  @!PT LDS RZ, [RZ] ;  /* 0x00000000fffff984 */ /* 0x000fe20000000800 */
[----:B------:R-:W-:Y:S01]  /*3b60*/  @!PT LDS RZ, [RZ] ;  /* 0x00000000fffff984 */ /* 0x000fe20000000800 */
[----:B------:R-:W-:Y:S01]  /*3b70*/  @!PT LDS RZ, [RZ] ;  /* 0x00000000fffff984 */ /* 0x000fe20000000800 */
[----:B------:R-:W-:Y:S01]  /*3b80*/  @!PT LDS RZ, [RZ] ;  /* 0x00000000fffff984 */ /* 0x000fe20000000800 */
[----:B------:R3:W-:Y:S06]  /*3b90*/  MEMBAR.ALL.CTA ;  /* 0x0000000000007992 */ /* 0x0007ec0000008000 */
[----:B---3--:R-:W3:Y:S01]  /*3ba0*/  FENCE.VIEW.ASYNC.S ;  /* 0x00000000000073c6 */ /* 0x008ee20000000000 */
[----:B------:R-:W-:Y:S04]  /*3bb0*/  PRMT R0, RZ, 0x654, R0 ;  /* 0x00000654ff007816 */ /* 0x000fe80000000000 */
[----:B---3--:R3:W-:Y:S01]  /*3bc0*/  SYNCS.ARRIVE.TRANS64.RED.A1T0 RZ, [R0+URZ], RZ ;  /* 0x000000ff00ff79a7 */ /* 0x0087e200081004ff */
[----:B-1----:R-:W-:Y:S11]  /*3bd0*/  LOP3.LUT P3, RZ, R22, 0x1, RZ, 0xc0, !PT ;  /* 0x0000000116ff7812 */ /* 0x002ff6000786c0ff */
[----:B------:R-:W-:Y:S02]  /*3be0*/  @!UPT UIADD3 URZ, UPT, UPT, URZ, URZ, URZ ;  /* 0x000000fffffff290 */ /* 0x000fe4000fffe0ff */
[----:B------:R-:W-:Y:S02]  /*3bf0*/  @P3 MOV R11, R20 ;  /* 0x00000014000b3202 */ /* 0x000fe40000000f00 */
[----:B------:R-:W-:Y:S01]  /*3c00*/  @P3 LOP3.LUT R10, R21, 0xffff, RZ, 0xc0, !PT ;  /* 0x0000ffff150a3812 */ /* 0x000fe200078ec0ff */
[----:B---3--:R-:W-:Y:S06]  /*3c10*/  @!P0 BRA `(.L_x_70) ;  /* 0x0000000000a48947 */ /* 0x008fec0003800000 */
[-C--:B------:R-:W-:Y:S01]  /*3c20*/  IMAD.HI.U32 R0, R19, R7.reuse, RZ ;  /* 0x0000000713007227 */ /* 0x080fe200078e00ff */
[----:B------:R-:W-:Y:S02]  /*3c30*/  ISETP.NE.AND P0, PT, R6, 0x1, PT ;  /* 0x000000010600780c */ /* 0x000fe40003f05270 */
[----:B------:R-:W-:Y:S01]  /*3c40*/  ISETP.NE.AND P2, PT, R72, 0x1, PT ;  /* 0x000000014800780c */ /* 0x000fe20003f45270 */
[----:B----4-:R-:W-:Y:S01]  /*3c50*/  IMAD.HI.U32 R9, R24, R16, RZ ;  /* 0x0000001018097227 */ /* 0x010fe200078e00ff */
[----:B------:R-:W-:Y:S02]  /*3c60*/  SHF.R.U32.HI R0, RZ, R18, R0 ;  /* 0x00000012ff007219 */ /* 0x000fe40000011600 */
[----:B------:R-:W-:Y:S01]  /*3c70*/  ISETP.NE.AND P4, PT, R3, 0x1, PT ;  /* 0x000000010300780c */ /* 0x000fe20003f85270 */
[----:B------:R-:W-:Y:S01]  /*3c80*/  IMAD.HI.U32 R13, R10, R7, RZ ;  /* 0x000000070a0d7227 */ /* 0x000fe200078e00ff */
[----:B------:R-:W-:Y:S02]  /*3c90*/  SHF.R.U32.HI R9, RZ, R17, R9 ;  /* 0x00000011ff097219 */ /* 0x000fe40000011609 */
[----:B------:R-:W-:Y:S01]  /*3ca0*/  SEL R0, R19, R0, !P0 ;  /* 0x0000000013007207 */ /* 0x000fe20004000000 */
[----:B------:R-:W-:Y:S01]  /*3cb0*/  IMAD.HI.U32 R12, R11, R16, RZ ;  /* 0x000000100b0c7227 */ /* 0x000fe200078e00ff */
[----:B------:R-:W-:Y:S03]  /*3cc0*/  SEL R9, R24, R9, !P4 ;  /* 0x0000000918097207 */ /* 0x000fe60006000000 */
[-C--:B------:R-:W-:Y:S01]  /*3cd0*/  IMAD.HI.U32 R8, R0, R4.reuse, RZ ;  /* 0x0000000400087227 */ /* 0x080fe200078e00ff */
[----:B------:R-:W-:Y:S03]  /*3ce0*/  SHF.R.U32.HI R12, RZ, R17, R12 ;  /* 0x00000011ff0c7219 */ /* 0x000fe6000001160c */
[----:B------:R-:W-:Y:S01]  /*3cf0*/  IMAD.HI.U32 R2, R9, R4, RZ ;  /* 0x0000000409027227 */ /* 0x000fe200078e00ff */
[-C--:B------:R-:W-:Y:S02]  /*3d00*/  @P2 SHF.R.U32.HI R0, RZ, R5.reuse, R8 ;  /* 0x00000005ff002219 */ /* 0x080fe40000011608 */
[----:B------:R-:W-:Y:S02]  /*3d10*/  SHF.R.U32.HI R8, RZ, R18, R13 ;  /* 0x00000012ff087219 */ /* 0x000fe4000001160d */
[----:B------:R-:W-:Y:S01]  /*3d20*/  @P2 SHF.R.U32.HI R9, RZ, R5, R2 ;  /* 0x00000005ff092219 */ /* 0x000fe20000011602 */
[----:B------:R-:W-:Y:S01]  /*3d30*/  IMAD R0, R72, R0, RZ ;  /* 0x0000000048007224 */ /* 0x000fe200078e02ff */
[----:B------:R-:W-:Y:S02]  /*3d40*/  SEL R8, R10, R8, !P0 ;  /* 0x000000080a087207 */ /* 0x000fe40004000000 */
[----:B------:R-:W-:Y:S01]  /*3d50*/  SEL R2, R11, R12, !P4 ;  /* 0x0000000c0b027207 */ /* 0x000fe20006000000 */
[----:B------:R-:W-:Y:S01]  /*3d60*/  IMAD R12, R72, R9, RZ ;  /* 0x00000009480c7224 */ /* 0x000fe200078e02ff */
[C---:B------:R-:W-:Y:S01]  /*3d70*/  ISETP.GE.AND P0, PT, R8.reuse, R0, PT ;  /* 0x000000000800720c */ /* 0x040fe20003f06270 */
[----:B------:R-:W-:Y:S03]  /*3d80*/  IMAD.HI.U32 R0, R8, R4, RZ ;  /* 0x0000000408007227 */ /* 0x000fe600078e00ff */
[----:B------:R-:W-:Y:S02]  /*3d90*/  ISETP.GE.OR P0, PT, R2, R12, P0 ;  /* 0x0000000c0200720c */ /* 0x000fe40000706670 */
[-C--:B------:R-:W-:Y:S04]  /*3da0*/  SHF.R.U32.HI R0, RZ, R5.reuse, R0 ;  /* 0x00000005ff007219 */ /* 0x080fe80000011600 */
[----:B------:R-:W-:Y:S05]  /*3db0*/  SEL R13, R8, R0, !P2 ;  /* 0x00000000080d7207 */ /* 0x000fea0005000000 */
[----:B------:R-:W-:Y:S02]  /*3dc0*/  IMAD.MOV R12, RZ, RZ, -R13 ;  /* 0x000000ffff0c7224 */ /* 0x000fe400078e0a0d */
[----:B------:R-:W-:Y:S04]  /*3dd0*/  @!P0 IMAD.HI.U32 R0, R2, R4, RZ ;  /* 0x0000000402008227 */ /* 0x000fe800078e00ff */
[----:B------:R-:W-:Y:S01]  /*3de0*/  IMAD R12, R72, R12, R8 ;  /* 0x0000000c480c7224 */ /* 0x000fe200078e0208 */
[----:B------:R-:W-:Y:S04]  /*3df0*/  @!P0 SHF.R.U32.HI R0, RZ, R5, R0 ;  /* 0x00000005ff008219 */ /* 0x000fe80000011600 */
[----:B------:R-:W-:Y:S04]  /*3e00*/  @!P0 SEL R0, R2, R0, !P2 ;  /* 0x0000000002008207 */ /* 0x000fe80005000000 */
[----:B------:R-:W-:Y:S01]  /*3e10*/  @!P0 IADD3 R13, PT, PT, R13, -R0, RZ ;  /* 0x800000000d0d8210 */ /* 0x000fe20007ffe0ff */
[----:B------:R-:W-:Y:S01]  /*3e20*/  @!P0 IMAD R0, R9, R12, R0 ;  /* 0x0000000c09008224 */ /* 0x000fe200078e0200 */
[----:B------:R-:W-:Y:S01]  /*3e30*/  IADD3 R9, PT, PT, -R8, RZ, RZ ;  /* 0x000000ff08097210 */ /* 0x000fe20007ffe1ff */
[--C-:B------:R-:W-:Y:S02]  /*3e40*/  IMAD.MOV R12, RZ, RZ, -R2.reuse ;  /* 0x000000ffff0c7224 */ /* 0x100fe400078e0a02 */
[----:B------:R-:W-:Y:S02]  /*3e50*/  @!P0 IMAD R8, R13, R72, R2 ;  /* 0x000000480d088224 */ /* 0x000fe400078e0202 */
[----:B------:R-:W-:Y:S02]  /*3e60*/  @!P0 IMAD.MOV.U32 R2, RZ, RZ, R0 ;  /* 0x000000ffff028224 */ /* 0x000fe400078e0000 */
[----:B------:R-:W-:Y:S02]  /*3e70*/  IMAD R11, R3, R12, R11 ;  /* 0x0000000c030b7224 */ /* 0x000fe400078e020b */
[----:B------:R-:W-:Y:S02]  /*3e80*/  IMAD R10, R6, R9, R10 ;  /* 0x00000009060a7224 */ /* 0x000fe400078e020a */
[----:B------:R-:W-:Y:S02]  /*3e90*/  IMAD R11, R2, R3, R11 ;  /* 0x00000003020b7224 */ /* 0x000fe400078e020b */
[----:B------:R-:W-:Y:S02]  /*3ea0*/  IMAD R10, R8, R6, R10 ;  /* 0x00000006080a7224 */ /* 0x000fe400078e020a */
.L_x_70:
[----:B------:R-:W-:Y:S05]  /*3eb0*/  BRA.U UP0, `(.L_x_71) ;  /* 0x0000000100107547 */ /* 0x000fea000b800000 */
[----:B------:R-:W-:Y:S04]  /*3ec0*/  MOV R2, UR13 ;  /* 0x0000000d00027c02 */ /* 0x000fe80008000f00 */
[----:B------:R-:W-:Y:S04]  /*3ed0*/  SHF.L.U32 R2, R2, 0x1f, RZ ;  /* 0x0000001f02027819 */ /* 0x000fe800000006ff */
[----:B------:R-:W1:Y:S02]  /*3ee0*/  SYNCS.PHASECHK.TRANS64.TRYWAIT P0, [UR6+0xb8], R2 ;  /* 0x0000b802ff0075a7 */ /* 0x000e640008001106 */
[----:B-1----:R-:W-:Y:S05]  /*3ef0*/  @!P0 BRA `(.L_x_72) ;  /* 0x0000007800c88947 */ /* 0x002fea0003800000 */
.L_x_71:
[----:B------:R-:W-:Y:S02]  /*3f00*/  R2UR UR35, R15 ;  /* 0x000000000f2372ca */ /* 0x000fe400000e0000 */
[----:B------:R-:W-:Y:S02]  /*3f10*/  R2UR UR34, R14 ;  /* 0x000000000e2272ca */ /* 0x000fe400000e0000 */
[----:B------:R-:W-:Y:S02]  /*3f20*/  ISETP.NE.U32.AND P2, PT, RZ, UR4, PT ;  /* 0x00000004ff007c0c */ /* 0x000fe4000bf45070 */
[----:B------:R-:W-:Y:S02]  /*3f30*/  SHF.L.U32 R14, R29, 0x1f, RZ ;  /* 0x0000001f1d0e7819 */ /* 0x000fe400000006ff */
[----:B------:R-:W-:Y:S05]  /*3f40*/  ISETP.NE.AND.EX P2, PT, RZ, UR5, PT, P2 ;  /* 0x00000005ff007c0c */ /* 0x000fea000bf45320 */
[----:B------:R-:W-:Y:S02]  /*3f50*/  USHF.L.U32 UR35, UR35, 0x7, URZ ;  /* 0x0000000723237899 */ /* 0x000fe400080006ff */
[----:B------:R-:W-:Y:S01]  /*3f60*/  USHF.L.U32 UR34, UR34, 0x8, URZ ;  /* 0x0000000822227899 */ /* 0x000fe200080006ff */
[----:B------:R-:W-:Y:S11]  /*3f70*/  BRA.U !UP3, `(.L_x_73) ;  /* 0x000000010b347547 */ /* 0x000ff6000b800000 */
[----:B------:R-:W-:Y:S01]  /*3f80*/  UPLOP3.LUT UP2, UPT, UPT, UPT, UP1, 0x80, 0x8 ;  /* 0x000000000008789c */ /* 0x000fe20003f4f010 */
[----:B-1----:R-:W-:Y:S02]  /*3f90*/  HFMA2 R0, -RZ, RZ, 0, 5.9604644775390625e-08 ;  /* 0x00000001ff007431 */ /* 0x002fe400000001ff */
[----:B------:R-:W-:Y:S03]  /*3fa0*/  IMAD.MOV.U32 R170, RZ, RZ, 0x1 ;  /* 0x00000001ffaa7424 */ /* 0x000fe600078e00ff */
[----:B------:R-:W-:Y:S05]  /*3fb0*/  PLOP3.LUT P0, PT, PT, PT, UP2, 0x80, 0x8 ;  /* 0x000000000008781c */ /* 0x000fea0003f0f028 */
[----:B------:R-:W1:Y:S01]  /*3fc0*/  @UP2 LDCU.64 UR10, c[0x0][0x888] ;  /* 0x00011100ff0a27ac */ /* 0x000e620008000a00 */
[----:B------:R-:W-:Y:S07]  /*3fd0*/  @UP2 UIMAD UR8, UR36, UR4, URZ ;  /* 0x00000004240822a4 */ /* 0x000fee000f8e02ff */
[----:B------:R-:W-:Y:S01]  /*3fe0*/  @!P0 PRMT R170, R0, 0x7610, R170 ;  /* 0x0000761000aa8816 */ /* 0x000fe200000000aa */
[----:B-1----:R-:W-:Y:S03]  /*3ff0*/  @UP2 UIMAD.WIDE UR10, UR8, 0x4, UR10 ;  /* 0x00000004080a28a5 */ /* 0x002fe6000f8e020a */
[----:B------:R-:W1:Y:S03]  /*4000*/  @!UP2 LDCU UR8, c[0x0][0x880] ;  /* 0x00011000ff08a7ac */ /* 0x000e660008000800 */
[----:B------:R-:W-:Y:S01]  /*4010*/  IMAD.U32 R8, RZ, RZ, UR10 ;  /* 0x0000000aff087e24 */ /* 0x000fe2000f8e00ff */
[----:B------:R-:W-:Y:S05]  /*4020*/  MOV R9, UR11 ;  /* 0x0000000b00097c02 */ /* 0x000fea0008000f00 */
[----:B-----5:R3:W5:Y:S02]  /*4030*/  @P0 LDG.E R79, desc[UR46][R8.64] ;  /* 0x0000002e084f0981 */ /* 0x020764000c1e1900 */
[----:B-1-3--:R-:W-:Y:S07]  /*4040*/  @!P0 IMAD.U32 R79, RZ, RZ, UR8 ;  /* 0x00000008ff4f8e24 */ /* 0x00afee000f8e00ff */
.L_x_73:
[----:B-----5:R-:W-:Y:S01]  /*4050*/  @!P2 FSETP.EQ.AND P0, PT, R79, RZ, PT ;  /* 0x000000ff4f00a20b */ /* 0x020fe20003f02000 */
[----:B------:R-:W-:Y:S01]  /*4060*/  @!UPT UIADD3 URZ, UPT, UPT, URZ, URZ, URZ ;  /* 0x000000fffffff290 */ /* 0x000fe2000fffe0ff */
[----:B------:R-:W-:Y:S11]  /*4070*/  @!P2 BRA `(.L_x_74) ;  /* 0x000000000014a947 */ /* 0x000ff60003800000 */
[----:B------:R-:W-:Y:S02]  /*4080*/  LOP3.LUT P2, RZ, R170, 0xff, RZ, 0xc0, !PT ;  /* 0x000000ffaaff7812 */ /* 0x000fe4000784c0ff */
[----:B------:R-:W-:Y:S04]  /*4090*/  PLOP3.LUT P0, PT, PT, PT, UP2, 0x80, 0x8 ;  /* 0x000000000008781c */ /* 0x000fe80003f0f028 */
[----:B------:R-:W-:Y:S07]  /*40a0*/  PLOP3.LUT P0, PT, P0, PT, PT, 0x8, 0x80 ;  /* 0x000000000080781c */ /* 0x000fee000070e170 */
[----:B------:R-:W-:Y:S11]  /*40b0*/  @P2 FSETP.EQ.AND P0, PT, R79, RZ, PT ;  /* 0x000000ff4f00220b */ /* 0x000ff60003f02000 */
[----:B------:R-:W-:Y:S02]  /*40c0*/  @!UPT UIADD3 URZ, UPT, UPT, URZ, URZ, URZ ;  /* 0x000000fffffff290 */ /* 0x000fe4000fffe0ff */
.L_x_74:
[----:B------:R-:W3:Y:S01]  /*40d0*/  SYNCS.PHASECHK.TRANS64.TRYWAIT P2, [UR6+0x90], R14 ;  /* 0x0000900eff0075a7 */ /* 0x000ee20008041106 */
[----:B------:R-:W-:Y:S04]  /*40e0*/  ELECT P4, URZ, PT ;  /* 0x0000000000ff782f */ /* 0x000fe80003880000 */
[----:B------:R-:W-:Y:S11]  /*40f0*/  PLOP3.LUT P4, PT, P0, P4, PT, 0xf2, 0x2f ;  /* 0x00000000002f781c */ /* 0x000ff60000789e72 */
[----:B------:R-:W-:Y:S02]  /*4100*/  @!UPT UIADD3 URZ, UPT, UPT, URZ, URZ, URZ ;  /* 0x000000fffffff290 */ /* 0x000fe4000fffe0ff */
[----:B--2---:R-:W-:Y:S05]  /*4110*/  @!P4 IADD3 R8, P0, PT, R30, 0x580, RZ ;  /* 0x000005801e08c810 */ /* 0x004fea0007f1e0ff */
[----:B-1----:R-:W-:Y:S01]  /*4120*/  @!P4 IMAD.X R2, RZ, RZ, R31, P0 ;  /* 0x000000ffff02c224 */ /* 0x002fe200000e061f */
[----:B---3--:R-:W-:Y:S07]  /*4130*/  @!P2 BRA `(.L_x_75) ;  /* 0x000000780050a947 */ /* 0x008fee0003800000 */
.L_x_163:
[----:B------:R-:W-:Y:S01]  /*4140*/  @!P4 R2UR UR8, R2 ;  /* 0x000000000208c2ca */ /* 0x000fe200000e0000 */
[----:B------:R-:W-:Y:S01]  /*4150*/  VOTEU.ALL UP0, P4 ;  /* 0x0000000000ff7886 */ /* 0x000fe20002000000 */
[----:B------:R-:W-:Y:S01]  /*4160*/  @!P4 R2UR UR9, R8 ;  /* 0x000000000809c2ca */ /* 0x000fe200000e0000 */
[----:B-1----:R-:W-:Y:S01]  /*4170*/  @!P4 IMAD.MOV.U32 R0, RZ, RZ, 0x2000 ;  /* 0x00002000ff00c424 */ /* 0x002fe200078e00ff */
[----:B------:R-:W-:Y:S01]  /*4180*/  UMOV UR10, 0x0 ;  /* 0x00000000000a7882 */ /* 0x000fe20000000000 */
[----:B------:R-:W-:Y:S01]  /*4190*/  UMOV UR11, 0x10000000 ;  /* 0x10000000000b7882 */ /* 0x000fe20000000000 */
[----:B------:R-:W-:Y:S01]  /*41a0*/  @!UP0 UIADD3 UR32, UPT, UPT, UR6, 0x200, URZ ;  /* 0x0000020006208890 */ /* 0x000fe2000fffe0ff */
[----:B------:R-:W-:Y:S06]  /*41b0*/  VOTEU.ALL UP0, P4 ;  /* 0x0000000000ff7886 */ /* 0x000fec0002000000 */
[----:B------:R-:W-:Y:S01]  /*41c0*/  IMAD.U32 R9, RZ, RZ, UR8 ;  /* 0x00000008ff097e24 */ /* 0x000fe2000f8e00ff */
[----:B------:R-:W-:Y:S01]  /*41d0*/  UPRMT UR8, UR37, 0x654, UR33 ;  /* 0x0000065425087896 */ /* 0x000fe20008000021 */
[----:B------:R-:W-:Y:S03]  /*41e0*/  IMAD.U32 R8, RZ, RZ, UR9 ;  /* 0x00000009ff087e24 */ /* 0x000fe6000f8e00ff */
[----:B------:R-:W-:Y:S02]  /*41f0*/  @!P4 R2UR UR15, R9 ;  /* 0x00000000090fc2ca */ /* 0x000fe400000e0000 */
[----:B------:R-:W-:Y:S02]  /*4200*/  @!P4 R2UR UR14, R8 ;  /* 0x00000000080ec2ca */ /* 0x000fe400000e0000 */
[----:B------:R-:W-:Y:S05]  /*4210*/  @!P4 IADD3 R8, P0, PT, R30, 0x580, RZ ;  /* 0x000005801e08c810 */ /* 0x000fea0007f1e0ff */
[----:B------:R-:W-:Y:S06]  /*4220*/  @!P4 IMAD.X R2, RZ, RZ, R31, P0 ;  /* 0x000000ffff02c224 */ /* 0x000fec00000e061f */
[----:B------:R1:W-:Y:S01]  /*4230*/  @!UP0 UTMALDG.3D [UR32], [UR14], desc[UR10] ;  /* 0x00000a200e0085b4 */ /* 0x0003e20008011000 */
[----:B------:R1:W-:Y:S01]  /*4240*/  @!P4 SYNCS.ARRIVE.TRANS64.RED.A0TR RZ, [UR6+0x70], R0 ;  /* 0x00007000ffffc9a7 */ /* 0x0003e20008300406 */
[----:B------:R-:W-:Y:S01]  /*4250*/  SYNCS.ARRIVE.TRANS64.RED.A1T0 RZ, [UR8], RZ ;  /* 0x000000ffffff79a7 */ /* 0x000fe20008100408 */
[----:B------:R-:W2:Y:S02]  /*4260*/  SYNCS.PHASECHK.TRANS64.TRYWAIT P2, [UR6+0x98], R14 ;  /* 0x0000980eff0075a7 */ /* 0x000ea40008041106 */
[----:B-12---:R-:W-:Y:S05]  /*4270*/  @!P2 BRA `(.L_x_76) ;  /* 0x000000780018a947 */ /* 0x006fea0003800000 */
.L_x_165:
[----:B------:R-:W-:Y:S01]  /*4280*/  @!P4 R2UR UR8, R2 ;  /* 0x000000000208c2ca */ /* 0x000fe200000e0000 */
[----:B------:R-:W-:Y:S01]  /*4290*/  VOTEU.ALL UP0, P4 ;  /* 0x0000000000ff7886 */ /* 0x000fe20002000000 */
[----:B------:R-:W-:Y:S01]  /*42a0*/  @!P4 R2UR UR9, R8 ;  /* 0x000000000809c2ca */ /* 0x000fe200000e0000 */
[----:B-1----:R-:W-:Y:S01]  /*42b0*/  @!P4 IMAD.MOV.U32 R0, RZ, RZ, 0x2000 ;  /* 0x00002000ff00c424 */ /* 0x002fe200078e00ff */
[----:B------:R-:W-:Y:S01]  /*42c0*/  UMOV UR10, 0x0 ;  /* 0x00000000000a7882 */ /* 0x000fe20000000000 */
[----:B------:R-:W-:Y:S01]  /*42d0*/  UMOV UR11, 0x10000000 ;  /* 0x10000000000b7882 */ /* 0x000fe20000000000 */
[----:B------:R-:W-:Y:S02]  /*42e0*/  @!UP0 UIADD3 UR26, UPT, UPT, UR34, 0x40, URZ ;  /* 0x00000040221a8890 */ /* 0x000fe4000fffe0ff */
[----:B------:R-:W-:Y:S01]  /*42f0*/  @!UP0 UIADD3 UR24, UPT, UPT, UR6, 0x2200, URZ ;  /* 0x0000220006188890 */ /* 0x000fe2000fffe0ff */
[----:B------:R-:W-:Y:S01]  /*4300*/  VOTEU.ALL UP0, P4 ;  /* 0x0000000000ff7886 */ /* 0x000fe20002000000 */
[----:B------:R-:W-:Y:S01]  /*4310*/  UMOV UR27, UR35 ;  /* 0x00000023001b7c82 */ /* 0x000fe20008000000 */
[----:B------:R-:W-:Y:S02]  /*4320*/  UMOV UR28, UR36 ;  /* 0x00000024001c7c82 */ /* 0x000fe40008000000 */
        /* <DEDUP_REMOVED lines=12> */
.L_x_167:
[----:B------:R-:W2:Y:S01]  /*43f0*/  LDC.64 R12, c[0x0][0xb18] ;  /* 0x0002c600ff0c7b82 */ /* 0x000ea20000000a00 */
[----:B------:R-:W-:Y:S01]  /*4400*/  @!P4 R2UR UR8, R2 ;  /* 0x000000000208c2ca */ /* 0x000fe200000e0000 */
[----:B------:R-:W-:Y:S01]  /*4410*/  VOTEU.ALL UP0, P4 ;  /* 0x0000000000ff7886 */ /* 0x000fe20002000000 */
[----:B------:R-:W-:Y:S01]  /*4420*/  @!P4 R2UR UR9, R8 ;  /* 0x000000000809c2ca */ /* 0x000fe200000e0000 */
[----:B-1----:R-:W-:Y:S01]  /*4430*/  @!P4 IMAD.MOV.U32 R0, RZ, RZ, 0x2000 ;  /* 0x00002000ff00c424 */ /* 0x002fe200078e00ff */
[----:B------:R-:W-:Y:S03]  /*4440*/  UMOV UR10, 0x0 ;  /* 0x00000000000a7882 */ /* 0x000fe60000000000 */
[----:B------:R-:W1:Y:S01]  /*4450*/  @!P1 LDC R2, c[0x0][0xb0c] ;  /* 0x0002c300ff029b82 */ /* 0x000e620000000800 */
[----:B------:R-:W-:Y:S01]  /*4460*/  @!UP0 UIADD3 UR18, UPT, UPT, UR34, 0x80, URZ ;  /* 0x0000008022128890 */ /* 0x000fe2000fffe0ff */
[----:B------:R-:W-:Y:S01]  /*4470*/  @P3 SHF.R.U32.HI R26, RZ, 0x10, R21 ;  /* 0x00000010ff1a3819 */ /* 0x000fe20000011615 */
[----:B------:R-:W-:Y:S01]  /*4480*/  @!UP0 UIADD3 UR16, UPT, UPT, UR6, 0x4200, URZ ;  /* 0x0000420006108890 */ /* 0x000fe2000fffe0ff */
[----:B------:R-:W-:Y:S01]  /*4490*/  VIADD R28, R28, 0x1 ;  /* 0x000000011c1c7836 */ /* 0x000fe20000000000 */
[----:B------:R-:W-:Y:S01]  /*44a0*/  VOTEU.ALL UP0, P4 ;  /* 0x0000000000ff7886 */ /* 0x000fe20002000000 */
[----:B------:R-:W-:Y:S01]  /*44b0*/  UMOV UR11, 0x10000000 ;  /* 0x10000000000b7882 */ /* 0x000fe20000000000 */
[----:B------:R-:W-:Y:S01]  /*44c0*/  UMOV UR19, UR35 ;  /* 0x0000002300137c82 */ /* 0x000fe20008000000 */
[----:B------:R-:W-:Y:S01]  /*44d0*/  IMAD.U32 R9, RZ, RZ, UR8 ;  /* 0x00000008ff097e24 */ /* 0x000fe2000f8e00ff */
[----:B------:R-:W-:Y:S01]  /*44e0*/  UMOV UR20, UR36 ;  /* 0x0000002400147c82 */ /* 0x000fe20008000000 */
[----:B------:R-:W-:Y:S01]  /*44f0*/  IMAD.U32 R8, RZ, RZ, UR9 ;  /* 0x00000009ff087e24 */ /* 0x000fe2000f8e00ff */
[----:B------:R-:W-:Y:S02]  /*4500*/  UPRMT UR8, UR37, 0x654, UR17 ;  /* 0x0000065425087896 */ /* 0x000fe40008000011 */
[----:B------:R-:W-:Y:S02]  /*4510*/  @!P4 R2UR UR15, R9 ;  /* 0x00000000090fc2ca */ /* 0x000fe400000e0000 */
[----:B------:R-:W-:Y:S02]  /*4520*/  @!P4 R2UR UR14, R8 ;  /* 0x00000000080ec2ca */ /* 0x000fe400000e0000 */
[----:B------:R-:W3:Y:S11]  /*4530*/  LDC.64 R8, c[0x0][0xb10] ;  /* 0x0002c400ff087b82 */ /* 0x000ef60000000a00 */
[----:B------:R1:W-:Y:S01]  /*4540*/  @!UP0 UTMALDG.3D [UR16], [UR14], desc[UR10] ;  /* 0x00000a100e0085b4 */ /* 0x0003e20008011000 */
[----:B------:R5:W-:Y:S01]  /*4550*/  @!P4 SYNCS.ARRIVE.TRANS64.RED.A0TR RZ, [UR6+0x80], R0 ;  /* 0x00008000ffffc9a7 */ /* 0x000be20008300406 */
[C---:B---3--:R-:W-:Y:S01]  /*4560*/  @!P1 IMAD.HI.U32 R8, R11.reuse, R8, RZ ;  /* 0x000000080b089227 */ /* 0x048fe200078e00ff */
[----:B--2---:R-:W-:Y:S02]  /*4570*/  @!P1 ISETP.NE.AND P0, PT, R12, 0x1, PT ;  /* 0x000000010c00980c */ /* 0x004fe40003f05270 */
[----:B-1----:R-:W-:Y:S01]  /*4580*/  @!P1 ISETP.NE.AND P2, PT, R2, 0x1, PT ;  /* 0x000000010200980c */ /* 0x002fe20003f45270 */
[----:B------:R-:W-:Y:S01]  /*4590*/  SYNCS.ARRIVE.TRANS64.RED.A1T0 RZ, [UR8], RZ ;  /* 0x000000ffffff79a7 */ /* 0x000fe20008100408 */
[C---:B------:R-:W-:Y:S01]  /*45a0*/  @!P1 IMAD.HI.U32 R13, R10.reuse, R13, RZ ;  /* 0x0000000d0a0d9227 */ /* 0x040fe200078e00ff */
[----:B------:R-:W-:Y:S04]  /*45b0*/  @!P1 SHF.R.U32.HI R8, RZ, R9, R8 ;  /* 0x00000009ff089219 */ /* 0x000fe80000011608 */
[----:B------:R-:W-:Y:S01]  /*45c0*/  @!P1 SEL R8, R11, R8, !P2 ;  /* 0x000000080b089207 */ /* 0x000fe20005000000 */
[----:B------:R-:W1:Y:S01]  /*45d0*/  SYNCS.PHASECHK.TRANS64.TRYWAIT P5, [UR6+0xa8], R14 ;  /* 0x0000a80eff0075a7 */ /* 0x000e6200080a1106 */
[----:B-----5:R-:W2:Y:S02]  /*45e0*/  @!P1 LDC R0, c[0x0][0xb20] ;  /* 0x0002c800ff009b82 */ /* 0x020ea40000000800 */
[----:B--2---:R-:W-:Y:S04]  /*45f0*/  @!P1 SHF.R.U32.HI R0, RZ, R0, R13 ;  /* 0x00000000ff009219 */ /* 0x004fe8000001160d */
[----:B------:R-:W-:Y:S05]  /*4600*/  @!P1 SEL R9, R10, R0, !P0 ;  /* 0x000000000a099207 */ /* 0x000fea0004000000 */
[----:B------:R-:W-:Y:S02]  /*4610*/  @!P1 IMAD.IADD R0, R9, 0x1, -R8 ;  /* 0x0000000109009824 */ /* 0x000fe400078e0a08 */
[----:B------:R-:W-:Y:S02]  /*4620*/  @!P1 IMAD.IADD R8, R8, 0x1, -R9 ;  /* 0x0000000108089824 */ /* 0x000fe400078e0a09 */
[----:B------:R-:W-:Y:S02]  /*4630*/  @!P1 IMAD R11, R0, R2, R11 ;  /* 0x00000002000b9224 */ /* 0x000fe400078e020b */
[----:B------:R-:W-:Y:S01]  /*4640*/  @!P1 IMAD R10, R8, R12, R10 ;  /* 0x0000000c080a9224 */ /* 0x000fe200078e020a */
[----:B-1----:R-:W-:Y:S06]  /*4650*/  @!P5 BRA `(.L_x_78) ;  /* 0x000000740050d947 */ /* 0x002fec0003800000 */
.L_x_169:
[----:B------:R-:W-:Y:S01]  /*4660*/  @!P4 IADD3 R2, P0, PT, R30, 0x580, RZ ;  /* 0x000005801e02c810 */ /* 0x000fe20007f1e0ff */
[----:B------:R-:W-:Y:S01]  /*4670*/  VOTEU.ALL UP0, P4 ;  /* 0x0000000000ff7886 */ /* 0x000fe20002000000 */
[----:B------:R-:W-:Y:S01]  /*4680*/  UMOV UR18, 0x0 ;  /* 0x0000000000127882 */ /* 0x000fe20000000000 */
[----:B------:R-:W-:Y:S01]  /*4690*/  UMOV UR19, 0x10000000 ;  /* 0x1000000000137882 */ /* 0x000fe20000000000 */
[----:B------:R-:W-:Y:S01]  /*46a0*/  @!P4 R2UR UR9, R2 ;  /* 0x000000000209c2ca */ /* 0x000fe200000e0000 */
[----:B-1----:R-:W-:Y:S01]  /*46b0*/  @!P4 IMAD.X R0, RZ, RZ, R31, P0 ;  /* 0x000000ffff00c224 */ /* 0x002fe200000e061f */
[----:B------:R-:W-:Y:S01]  /*46c0*/  @!UP0 UIADD3 UR10, UPT, UPT, UR34, 0xc0, URZ ;  /* 0x000000c0220a8890 */ /* 0x000fe2000fffe0ff */
[----:B------:R-:W-:Y:S01]  /*46d0*/  ISETP.NE.AND P0, PT, R28, 0x2, PT ;  /* 0x000000021c00780c */ /* 0x000fe20003f05270 */
[----:B------:R-:W-:Y:S01]  /*46e0*/  UMOV UR11, UR35 ;  /* 0x00000023000b7c82 */ /* 0x000fe20008000000 */
[----:B------:R-:W-:Y:S01]  /*46f0*/  UMOV UR12, UR36 ;  /* 0x00000024000c7c82 */ /* 0x000fe20008000000 */
[----:B------:R-:W-:Y:S01]  /*4700*/  @!P4 R2UR UR8, R0 ;  /* 0x000000000008c2ca */ /* 0x000fe200000e0000 */
[----:B------:R-:W-:Y:S01]  /*4710*/  IMAD.IADD R14, R10, 0x1, R168 ;  /* 0x000000010a0e7824 */ /* 0x000fe200078e02a8 */
[----:B------:R-:W-:Y:S01]  /*4720*/  @P3 R2UR UR36, R26 ;  /* 0x000000001a2432ca */ /* 0x000fe200000e0000 */
[----:B------:R-:W-:Y:S01]  /*4730*/  IMAD.IADD R15, R11, 0x1, R169 ;  /* 0x000000010b0f7824 */ /* 0x000fe200078e02a9 */
[----:B------:R-:W-:Y:S02]  /*4740*/  SEL R0, RZ, 0x1, P0 ;  /* 0x00000001ff007807 */ /* 0x000fe40000000000 */
[----:B------:R-:W-:Y:S01]  /*4750*/  LOP3.LUT R29, R29, 0x1, RZ, 0x3c, !PT ;  /* 0x000000011d1d7812 */ /* 0x000fe200078e3cff */
[----:B------:R-:W-:Y:S01]  /*4760*/  IMAD.U32 R8, RZ, RZ, UR9 ;  /* 0x00000009ff087e24 */ /* 0x000fe2000f8e00ff */
[----:B------:R-:W-:Y:S01]  /*4770*/  @!UP0 UIADD3 UR9, UPT, UPT, UR6, 0x88, URZ ;  /* 0x0000008806098890 */ /* 0x000fe2000fffe0ff */
[----:B------:R-:W-:Y:S02]  /*4780*/  LOP3.LUT R27, R27, R0, RZ, 0x3c, !PT ;  /* 0x000000001b1b7212 */ /* 0x000fe400078e3cff */
[----:B------:R-:W-:Y:S02]  /*4790*/  SEL R28, R28, RZ, P0 ;  /* 0x000000ff1c1c7207 */ /* 0x000fe40000000000 */
[----:B------:R-:W-:Y:S01]  /*47a0*/  IMAD.U32 R9, RZ, RZ, UR8 ;  /* 0x00000008ff097e24 */ /* 0x000fe2000f8e00ff */
[----:B------:R-:W-:Y:S01]  /*47b0*/  @!P4 R2UR UR14, R8 ;  /* 0x00000000080ec2ca */ /* 0x000fe200000e0000 */
[----:B------:R-:W-:Y:S01]  /*47c0*/  @!UP0 UIADD3 UR8, UPT, UPT, UR6, 0x6200, URZ ;  /* 0x0000620006088890 */ /* 0x000fe2000fffe0ff */
[----:B------:R-:W-:Y:S02]  /*47d0*/  VOTEU.ALL UP0, P4 ;  /* 0x0000000000ff7886 */ /* 0x000fe40002000000 */
[----:B------:R-:W-:Y:S11]  /*47e0*/  @!P4 R2UR UR15, R9 ;  /* 0x00000000090fc2ca */ /* 0x000ff600000e0000 */
[----:B------:R-:W-:Y:S02]  /*47f0*/  @!UPT UIADD3 URZ, UPT, UPT, URZ, URZ, URZ ;  /* 0x000000fffffff290 */ /* 0x000fe4000fffe0ff */
[----:B------:R3:W-:Y:S01]  /*4800*/  @!UP0 UTMALDG.3D [UR8], [UR14], desc[UR18] ;  /* 0x000012080e0085b4 */ /* 0x0007e20008011000 */
[----:B------:R3:W-:Y:S01]  /*4810*/  @!P4 SYNCS.ARRIVE.TRANS64.RED.A0TR RZ, [UR6+0x88], R25 ;  /* 0x00008819ffffc9a7 */ /* 0x0007e20008300406 */
[----:B------:R-:W-:Y:S01]  /*4820*/  UPLOP3.LUT UP0, UPT, UPT, UPT, UPT, 0x80, 0x8 ;  /* 0x000000000008789c */ /* 0x000fe20003f0f070 */
[----:B------:R-:W-:Y:S01]  /*4830*/  SYNCS.ARRIVE.TRANS64.RED.A1T0 RZ, [UR7], RZ ;  /* 0x000000ffffff79a7 */ /* 0x000fe20008100407 */
[----:B------:R-:W-:Y:S09]  /*4840*/  @P3 BRA `(.L_x_79) ;  /* 0xfffffff000a03947 */ /* 0x000ff2000383ffff */
[----:B------:R-:W-:-:S04]  /*4850*/  SHF.L.U32 R2, R29, 0x1f, RZ ;  /* 0x0000001f1d027819 */ /* 0x000fc800000006ff */
[----:B------:R-:W1:Y:S02]  /*4860*/  SYNCS.PHASECHK.TRANS64.TRYWAIT P0, [UR6+0x90], R2 ;  /* 0x00009002ff0075a7 */ /* 0x000e640008001106 */
[----:B-1----:R-:W-:Y:S05]  /*4870*/  @!P0 BRA `(.L_x_80) ;  /* 0x0000007000e08947 */ /* 0x002fea0003800000 */
.L_x_171:
[----:B------:R-:W2:Y:S02]  /*4880*/  SYNCS.PHASECHK.TRANS64.TRYWAIT P0, [UR6+0x98], R2 ;  /* 0x00009802ff0075a7 */ /* 0x000ea40008001106 */
[----:B--2---:R-:W-:Y:S05]  /*4890*/  @!P0 BRA `(.L_x_81) ;  /* 0x0000007000f08947 */ /* 0x004fea0003800000 */
.L_x_173:
[----:B------:R-:W2:Y:S02]  /*48a0*/  SYNCS.PHASECHK.TRANS64.TRYWAIT P0, [UR6+0xa0], R2 ;  /* 0x0000a002ff0075a7 */ /* 0x000ea40008001106 */
[----:B--2---:R-:W-:Y:S05]  /*48b0*/  @!P0 BRA `(.L_x_82) ;  /* 0x0000007400008947 */ /* 0x004fea0003800000 */
.L_x_175:
[----:B-1----:R-:W-:-:S07]  /*48c0*/  MOV R0, UR6 ;  /* 0x0000000600007c02 */ /* 0x002fce0008000f00 */
.L_x_83:
[----:B-1----:R-:W-:-:S04]  /*48d0*/  SHF.L.U32 R2, R29, 0x1f, RZ ;  /* 0x0000001f1d027819 */ /* 0x002fc800000006ff */
[----:B------:R1:W2:Y:S03]  /*48e0*/  SYNCS.PHASECHK.TRANS64.TRYWAIT P0, [R0+URZ+0xa8], R2 ;  /* 0x0000a802000075a7 */ /* 0x0002a600080011ff */
[----:B--2---:R-:W-:Y:S05]  /*48f0*/  @!P0 NANOSLEEP.SYNCS 0x989680 ;  /* 0x009896800000895d */ /* 0x004fea0003900000 */
[----:B------:R-:W2:Y:S02]  /*4900*/  @!P0 SYNCS.PHASECHK.TRANS64 P0, [R0+URZ+0xa8], R2 ;  /* 0x0000a802000085a7 */ /* 0x000ea400080010ff */
[----:B--23--:R-:W-:Y:S05]  /*4910*/  @P0 EXIT ;  /* 0x000000000000094d */ /* 0x00cfea0003800000 */
[----:B------:R-:W-:Y:S05]  /*4920*/  BRA `(.L_x_83) ;  /* 0xfffffffc00e87947 */ /* 0x000fea000383ffff */
.L_x_68:
[----:B------:R-:W-:-:S06]  /*4930*/  UISETP.GE.AND UP0, UPT, UR6, 0x4, UPT ;  /* 0x000000040600788c */ /* 0x000fcc000bf06270 */
[----:B------:R-:W-:-:S13]  /*4940*/  PLOP3.LUT P0, PT, PT, PT, UP0, 0x80, 0x8 ;  /* 0x000000000008781c */ /* 0x000fda0003f0f008 */
[----:B------:R-:W-:Y:S05]  /*4950*/  @!P0 EXIT ;  /* 0x000000000000894d */ /* 0x000fea0003800000 */
[----:B------:R-:W-:Y:S01]  /*4960*/  BAR.SYNC.DEFER_BLOCKING 0x6, 0xa0 ;  /* 0x0182800000007b1d */ /* 0x000fe20000010000 */
[C---:B------:R-:W-:Y:S01]  /*4970*/  IMAD.SHL.U32 R3, R187.reuse, 0x40, RZ ;  /* 0x00000040bb037824 */ /* 0x040fe200078e00ff */
[----:B------:R-:W-:Y:S01]  /*4980*/  LOP3.LUT R185, R2, 0x60, R187, 0xf8, !PT ;  /* 0x0000006002b97812 */ /* 0x000fe200078ef8bb */
[C---:B------:R-:W-:Y:S01]  /*4990*/  IMAD.SHL.U32 R171, R187.reuse, 0x8, RZ ;  /* 0x00000008bbab7824 */ /* 0x040fe200078e00ff */
[C---:B------:R-:W-:Y:S01]  /*49a0*/  LOP3.LUT R190, R187.reuse, 0x60, RZ, 0xc0, !PT ;  /* 0x00000060bbbe7812 */ /* 0x040fe200078ec0ff */
[----:B------:R-:W-:Y:S01]  /*49b0*/  IMAD.U32 R156, R187, 0x10000, RZ ;  /* 0x00010000bb9c7824 */ /* 0x000fe200078e00ff */
[----:B------:R-:W-:Y:S02]  /*49c0*/  UMOV UR49, 0x400 ;  /* 0x0000040000317882 */ /* 0x000fe40000000000 */
[----:B------:R-:W1:Y:S01]  /*49d0*/  LDC R178, c[0x0][0x370] ;  /* 0x0000dc00ffb27b82 */ /* 0x000e620000000800 */
[----:B------:R-:W-:Y:S01]  /*49e0*/  ULEA UR49, UR37, UR49, 0x18 ;  /* 0x0000003125317291 */ /* 0x000fe2000f8ec0ff */
[----:B------:R-:W-:Y:S01]  /*49f0*/  LOP3.LUT R4, R3, 0x180, RZ, 0xc0, !PT ;  /* 0x0000018003047812 */ /* 0x000fe200078ec0ff */
[----:B------:R-:W-:Y:S01]  /*4a00*/  IMAD.MOV.U32 R139, RZ, RZ, RZ ;  /* 0x000000ffff8b7224 */ /* 0x000fe200078e00ff */
[----:B------:R-:W-:Y:S01]  /*4a10*/  LOP3.LUT R188, R187, 0x2, RZ, 0xc0, !PT ;  /* 0x00000002bbbc7812 */ /* 0x000fe200078ec0ff */
[----:B------:R-:W-:Y:S01]  /*4a20*/  UIADD3 UR4, UPT, UPT, UR49, 0x8200, URZ ;  /* 0x0000820031047890 */ /* 0x000fe2000fffe0ff */
[----:B------:R-:W-:-:S02]  /*4a30*/  LOP3.LUT R171, R4, 0x30, R171, 0xf8, !PT ;  /* 0x0000003004ab7812 */ /* 0x000fc400078ef8ab */
[----:B------:R-:W-:Y:S01]  /*4a40*/  CS2R R182, SRZ ;  /* 0x0000000000b67805 */ /* 0x000fe2000001ff00 */
[----:B------:R-:W2:Y:S01]  /*4a50*/  LDC R74, c[0x0][0xb0c] ;  /* 0x0002c300ff4a7b82 */ /* 0x000ea20000000800 */
[----:B------:R-:W-:Y:S01]  /*4a60*/  LOP3.LUT R156, R156, 0x600000, RZ, 0xc0, !PT ;  /* 0x006000009c9c7812 */ /* 0x000fe200078ec0ff */
[----:B------:R-:W-:Y:S01]  /*4a70*/  IMAD.MOV.U32 R192, RZ, RZ, RZ ;  /* 0x000000ffffc07224 */ /* 0x000fe200078e00ff */
[----:B------:R-:W-:Y:S02]  /*4a80*/  LOP3.LUT R171, R171, 0x1e40, R3, 0xf8, !PT ;  /* 0x00001e40abab7812 */ /* 0x000fe400078ef803 */
[----:B------:R-:W-:Y:S02]  /*4a90*/  CS2R R180, SRZ ;  /* 0x0000000000b47805 */ /* 0x000fe4000001ff00 */
[----:B------:R-:W-:Y:S01]  /*4aa0*/  LOP3.LUT R187, R187, 0x4, RZ, 0xc0, !PT ;  /* 0x00000004bbbb7812 */ /* 0x000fe200078ec0ff */
[----:B------:R-:W-:Y:S01]  /*4ab0*/  IMAD.MOV R176, RZ, RZ, -R188 ;  /* 0x000000ffffb07224 */ /* 0x000fe200078e0abc */
[----:B------:R-:W4:Y:S01]  /*4ac0*/  LDCU.64 UR52, c[0x0][0x348] ;  /* 0x00006900ff3477ac */ /* 0x000f220008000a00 */
[----:B------:R-:W1:Y:S01]  /*4ad0*/  LDC R173, c[0x0][0xb20] ;  /* 0x0002c800ffad7b82 */ /* 0x000e620000000800 */
[----:B------:R-:W3:Y:S01]  /*4ae0*/  LDS R0, [UR49+0x150] ;  /* 0x00015031ff007984 */ /* 0x000ee20008000800 */
[----:B------:R-:W-:Y:S01]  /*4af0*/  VIADD R186, R171, UR49 ;  /* 0x00000031abba7c36 */ /* 0x000fe20008000000 */
[----:B------:R-:W-:Y:S01]  /*4b00*/  IADD3 R184, PT, PT, -R187, 0x2, RZ ;  /* 0x00000002bbb87810 */ /* 0x000fe20007ffe1ff */
[----:B------:R-:W-:Y:S01]  /*4b10*/  IMAD.MOV R175, RZ, RZ, -R187 ;  /* 0x000000ffffaf7224 */ /* 0x000fe200078e0abb */
[----:B------:R-:W1:Y:S01]  /*4b20*/  LDCU UR50, c[0x0][0x384] ;  /* 0x00007080ff3277ac */ /* 0x000e620008000800 */
[----:B------:R-:W-:-:S02]  /*4b30*/  IMAD.U32 R189, RZ, RZ, UR4 ;  /* 0x00000004ffbd7e24 */ /* 0x000fc4000f8e00ff */
[----:B------:R-:W1:Y:S01]  /*4b40*/  LDC R73, c[0x0][0xb30] ;  /* 0x0002cc00ff497b82 */ /* 0x000e620000000800 */
[----:B------:R-:W-:Y:S01]  /*4b50*/  VIADD R186, R186, 0x200 ;  /* 0x00000200baba7836 */ /* 0x000fe20000000000 */
[----:B------:R-:W1:Y:S01]  /*4b60*/  LDCU.64 UR38, c[0x0][0x888] ;  /* 0x00011100ff2677ac */ /* 0x000e620008000a00 */
[----:B------:R-:W1:Y:S05]  /*4b70*/  LDCU.64 UR44, c[0x0][0x8c0] ;  /* 0x00011800ff2c77ac */ /* 0x000e6a0008000a00 */
[----:B------:R-:W1:Y:S01]  /*4b80*/  LDC R174, c[0x0][0x388] ;  /* 0x0000e200ffae7b82 */ /* 0x000e620000000800 */
[----:B------:R-:W-:-:S07]  /*4b90*/  UIADD3 UR48, UPT, UPT, UR49, 0x200, URZ ;  /* 0x0000020031307890 */ /* 0x000fce000fffe0ff */
[----:B------:R-:W1:Y:S08]  /*4ba0*/  LDC.64 R166, c[0x0][0xb10] ;  /* 0x0002c400ffa67b82 */ /* 0x000e700000000a00 */
[----:B------:R-:W1:Y:S08]  /*4bb0*/  LDC.64 R70, c[0x0][0xb18] ;  /* 0x0002c600ff467b82 */ /* 0x000e700000000a00 */
[----:B------:R-:W1:Y:S01]  /*4bc0*/  LDC.64 R162, c[0x0][0x888] ;  /* 0x00022200ffa27b82 */ /* 0x000e620000000a00 */
[----:B---3--:R-:W-:-:S07]  /*4bd0*/  IMAD.IADD R156, R0, 0x1, R156 ;  /* 0x00000001009c7824 */ /* 0x008fce00078e029c */
[----:B------:R-:W3:Y:S08]  /*4be0*/  LDC.64 R68, c[0x0][0xb28] ;  /* 0x0002ca00ff447b82 */ /* 0x000ef00000000a00 */
[----:B------:R-:W1:Y:S08]  /*4bf0*/  LDC.64 R164, c[0x0][0x890] ;  /* 0x00022400ffa47b82 */ /* 0x000e700000000a00 */
[----:B------:R-:W1:Y:S08]  /*4c00*/  LDC.64 R160, c[0x0][0x8b0] ;  /* 0x00022c00ffa07b82 */ /* 0x000e700000000a00 */
[----:B------:R-:W1:Y:S08]  /*4c10*/  LDC.64 R158, c[0x0][0x8a8] ;  /* 0x00022a00ff9e7b82 */ /* 0x000e700000000a00 */
[----:B--2-4-:R-:W1:Y:S02]  /*4c20*/  LDC R177, c[0x0][0x374] ;  /* 0x0000dd00ffb17b82 */ /* 0x014e640000000800 */
.L_x_130:
[----:B------:R-:W-:Y:S02]  /*4c30*/  LEA R0, R192, UR49, 0x3 ;  /* 0x00000031c0007c11 */ /* 0x000fe4000f8e18ff */
[----:B------:R-:W-:Y:S02]  /*4c40*/  SHF.L.U32 R2, R182, 0x1f, RZ ;  /* 0x0000001fb6027819 */ /* 0x000fe400000006ff */
[----:B------:R-:W-:Y:S02]  /*4c50*/  LEA R16, R192, UR49, 0x4 ;  /* 0x00000031c0107c11 */ /* 0x000fe4000f8e20ff */
[----:B------:R-:W2:Y:S02]  /*4c60*/  SYNCS.PHASECHK.TRANS64.TRYWAIT P0, [R0+URZ+0xc0], R2 ;  /* 0x0000c002000075a7 */ /* 0x000ea400080011ff */
[----:B-12---:R-:W-:Y:S05]  /*4c70*/  @!P0 BRA `(.L_x_84) ;  /* 0x0000007000288947 */ /* 0x006fea0003800000 */
.L_x_176:
[----:B------:R-:W4:Y:S01]  /*4c80*/  LDC.64 R10, c[0x0][0xb10] ;  /* 0x0002c400ff0a7b82 */ /* 0x000f220000000a00 */
[----:B------:R-:W3:Y:S01]  /*4c90*/  LDS.128 R16, [R16+0x130] ;  /* 0x0001300010107984 */ /* 0x000ee20000000c00 */
[----:B-1----:R-:W-:Y:S01]  /*4ca0*/  ISETP.NE.AND P1, PT, R73, 0x1, PT ;  /* 0x000000014900780c */ /* 0x002fe20003f25270 */
[----:B--2---:R-:W-:Y:S01]  /*4cb0*/  VIADD R0, R0, 0xd0 ;  /* 0x000000d000007836 */ /* 0x004fe20000000000 */
[----:B------:R-:W-:Y:S04]  /*4cc0*/  ISETP.GE.AND P0, PT, R72, 0x1, PT ;  /* 0x000000014800780c */ /* 0x000fe80003f06270 */
[----:B------:R-:W1:Y:S01]  /*4cd0*/  LDC.64 R8, c[0x0][0xb18] ;  /* 0x0002c600ff087b82 */ /* 0x000e620000000a00 */
[----:B------:R-:W-:Y:S01]  /*4ce0*/  PRMT R0, RZ, 0x654, R0 ;  /* 0x00000654ff007816 */ /* 0x000fe20000000000 */
[----:B------:R-:W-:Y:S01]  /*4cf0*/  @!PT LDS RZ, [RZ] ;  /* 0x00000000fffff984 */ /* 0x000fe20000000800 */
[----:B------:R-:W-:Y:S01]  /*4d00*/  @!PT LDS RZ, [RZ] ;  /* 0x00000000fffff984 */ /* 0x000fe20000000800 */
[----:B------:R-:W-:Y:S01]  /*4d10*/  @!PT LDS RZ, [RZ] ;  /* 0x00000000fffff984 */ /* 0x000fe20000000800 */
[----:B------:R-:W-:Y:S01]  /*4d20*/  @!PT LDS RZ, [RZ] ;  /* 0x00000000fffff984 */ /* 0x000fe20000000800 */
[----:B------:R2:W-:Y:S06]  /*4d30*/  MEMBAR.ALL.CTA ;  /* 0x0000000000007992 */ /* 0x0005ec0000008000 */
[----:B--2---:R-:W2:Y:S01]  /*4d40*/  FENCE.VIEW.ASYNC.S ;  /* 0x00000000000073c6 */ /* 0x004ea20000000000 */
[----:B------:R-:W1:Y:S08]  /*4d50*/  @!P1 LDC R12, c[0x0][0xb20] ;  /* 0x0002c800ff0c9b82 */ /* 0x000e700000000800 */
[----:B------:R-:W1:Y:S01]  /*4d60*/  @!P1 LDC R7, c[0x0][0xb0c] ;  /* 0x0002c300ff079b82 */ /* 0x000e620000000800 */
[----:B--2---:R2:W-:Y:S01]  /*4d70*/  SYNCS.ARRIVE.TRANS64.RED.A1T0 RZ, [R0+URZ], RZ ;  /* 0x000000ff00ff79a7 */ /* 0x0045e200081004ff */
[----:B---3--:R-:W-:Y:S04]  /*4d80*/  LOP3.LUT P4, RZ, R18, 0x1, RZ, 0xc0, !PT ;  /* 0x0000000112ff7812 */ /* 0x008fe8000788c0ff */
[----:B------:R-:W-:Y:S09]  /*4d90*/  P2R R191, PR, RZ, 0x10 ;  /* 0x00000010ffbf7803 */ /* 0x000ff20000000000 */
[----:B------:R-:W-:Y:S02]  /*4da0*/  @P4 MOV R76, R16 ;  /* 0x00000010004c4202 */ /* 0x000fe40000000f00 */
[----:B------:R-:W-:Y:S01]  /*4db0*/  @P4 LOP3.LUT R75, R17, 0xffff, RZ, 0xc0, !PT ;  /* 0x0000ffff114b4812 */ /* 0x000fe200078ec0ff */
[----:B--2-4-:R-:W-:Y:S06]  /*4dc0*/  @!P0 BRA `(.L_x_85) ;  /* 0x0000000000a48947 */ /* 0x014fec0003800000 */
[----:B------:R-:W-:Y:S01]  /*4dd0*/  IMAD.HI.U32 R0, R177, R71, RZ ;  /* 0x00000047b1007227 */ /* 0x000fe200078e00ff */
[----:B------:R-:W-:Y:S02]  /*4de0*/  ISETP.NE.AND P0, PT, R70, 0x1, PT ;  /* 0x000000014600780c */ /* 0x000fe40003f05270 */
[----:B------:R-:W-:Y:S01]  /*4df0*/  ISETP.NE.AND P2, PT, R72, 0x1, PT ;  /* 0x000000014800780c */ /* 0x000fe20003f45270 */
[----:B------:R-:W-:Y:S01]  /*4e00*/  IMAD.HI.U32 R4, R178, R166, RZ ;  /* 0x000000a6b2047227 */ /* 0x000fe200078e00ff */
[----:B------:R-:W-:Y:S02]  /*4e10*/  SHF.R.U32.HI R0, RZ, R173, R0 ;  /* 0x000000adff007219 */ /* 0x000fe40000011600 */
[----:B------:R-:W-:Y:S01]  /*4e20*/  ISETP.NE.AND P3, PT, R74, 0x1, PT ;  /* 0x000000014a00780c */ /* 0x000fe20003f65270 */
[----:B------:R-:W-:Y:S01]  /*4e30*/  IMAD.HI.U32 R6, R75, R71, RZ ;  /* 0x000000474b067227 */ /* 0x000fe200078e00ff */
[-C--:B------:R-:W-:Y:S02]  /*4e40*/  SHF.R.U32.HI R4, RZ, R167.reuse, R4 ;  /* 0x000000a7ff047219 */ /* 0x080fe40000011604 */
[----:B------:R-:W-:Y:S01]  /*4e50*/  SEL R0, R177, R0, !P0 ;  /* 0x00000000b1007207 */ /* 0x000fe20004000000 */
[----:B------:R-:W-:Y:S01]  /*4e60*/  IMAD.HI.U32 R5, R76, R166, RZ ;  /* 0x000000a64c057227 */ /* 0x000fe200078e00ff */
[----:B------:R-:W-:Y:S03]  /*4e70*/  SEL R4, R178, R4, !P3 ;  /* 0x00000004b2047207 */ /* 0x000fe60005800000 */
[-C--:B------:R-:W-:Y:S01]  /*4e80*/  IMAD.HI.U32 R3, R0, R68.reuse, RZ ;  /* 0x0000004400037227 */ /* 0x080fe200078e00ff */
[----:B------:R-:W-:Y:S03]  /*4e90*/  SHF.R.U32.HI R5, RZ, R167, R5 ;  /* 0x000000a7ff057219 */ /* 0x000fe60000011605 */
[----:B------:R-:W-:Y:S01]  /*4ea0*/  IMAD.HI.U32 R2, R4, R68, RZ ;  /* 0x0000004404027227 */ /* 0x000fe200078e00ff */
[----:B------:R-:W-:Y:S02]  /*4eb0*/  @P2 SHF.R.U32.HI R0, RZ, R69, R3 ;  /* 0x00000045ff002219 */ /* 0x000fe40000011603 */
[----:B------:R-:W-:Y:S02]  /*4ec0*/  SHF.R.U32.HI R3, RZ, R173, R6 ;  /* 0x000000adff037219 */ /* 0x000fe40000011606 */
[----:B------:R-:W-:Y:S01]  /*4ed0*/  @P2 SHF.R.U32.HI R4, RZ, R69, R2 ;  /* 0x00000045ff042219 */ /* 0x000fe20000011602 */
[----:B------:R-:W-:Y:S01]  /*4ee0*/  IMAD R0, R72, R0, RZ ;  /* 0x0000000048007224 */ /* 0x000fe200078e02ff */
[----:B------:R-:W-:Y:S02]  /*4ef0*/  SEL R3, R75, R3, !P0 ;  /* 0x000000034b037207 */ /* 0x000fe40004000000 */
[----:B------:R-:W-:Y:S01]  /*4f00*/  SEL R2, R76, R5, !P3 ;  /* 0x000000054c027207 */ /* 0x000fe20005800000 */
[----:B------:R-:W-:Y:S01]  /*4f10*/  IMAD R5, R72, R4, RZ ;  /* 0x0000000448057224 */ /* 0x000fe200078e02ff */
[C---:B------:R-:W-:Y:S01]  /*4f20*/  ISETP.GE.AND P0, PT, R3.reuse, R0, PT ;  /* 0x000000000300720c */ /* 0x040fe20003f06270 */
[C---:B------:R-:W-:Y:S03]  /*4f30*/  IMAD.HI.U32 R0, R3.reuse, R68, RZ ;  /* 0x0000004403007227 */ /* 0x040fe600078e00ff */
[C---:B------:R-:W-:Y:S02]  /*4f40*/  ISETP.GE.OR P0, PT, R2.reuse, R5, P0 ;  /* 0x000000050200720c */ /* 0x040fe40000706670 */
[----:B------:R-:W-:Y:S04]  /*4f50*/  SHF.R.U32.HI R0, RZ, R69, R0 ;  /* 0x00000045ff007219 */ /* 0x000fe80000011600 */
[C---:B------:R-:W-:Y:S05]  /*4f60*/  SEL R6, R3.reuse, R0, !P2 ;  /* 0x0000000003067207 */ /* 0x040fea0005000000 */
        /* <DEDUP_REMOVED lines=14> */
[----:B------:R-:W-:Y:S07]  /*5050*/  IMAD R75, R3, R70, R75 ;  /* 0x00000046034b7224 */ /* 0x000fee00078e024b */
.L_x_85:
[----:B-1----:R-:W-:Y:S01]  /*5060*/  @!P1 ISETP.NE.AND P0, PT, R8, 0x1, PT ;  /* 0x000000010800980c */ /* 0x002fe20003f05270 */
[----:B------:R-:W-:Y:S01]  /*5070*/  @!P1 IMAD.HI.U32 R0, R76, R10, RZ ;  /* 0x0000000a4c009227 */ /* 0x000fe200078e00ff */
[----:B------:R-:W-:Y:S01]  /*5080*/  @!P1 ISETP.NE.AND P2, PT, R7, 0x1, PT ;  /* 0x000000010700980c */ /* 0x000fe20003f45270 */
[----:B------:R-:W-:Y:S01]  /*5090*/  ULOP3.LUT UP0, URZ, UR48, 0x1b0, URZ, 0xc0, !UPT ;  /* 0x000001b030ff7892 */ /* 0x000fe2000f80c0ff */
[----:B------:R-:W-:Y:S01]  /*50a0*/  R2UR UR42, R15 ;  /* 0x000000000f2a72ca */ /* 0x000fe200000e0000 */
[C---:B------:R-:W-:Y:S01]  /*50b0*/  @!P1 IMAD.HI.U32 R2, R75.reuse, R9, RZ ;  /* 0x000000094b029227 */ /* 0x040fe200078e00ff */
[----:B------:R-:W-:Y:S02]  /*50c0*/  @!P1 SHF.R.U32.HI R0, RZ, R11, R0 ;  /* 0x0000000bff009219 */ /* 0x000fe40000011600 */
[----:B------:R-:W-:Y:S01]  /*50d0*/  R2UR UR41, R14 ;  /* 0x000000000e2972ca */ /* 0x000fe200000e0000 */
[----:B------:R-:W-:Y:S01]  /*50e0*/  VIADD R192, R192, 0x1 ;  /* 0x00000001c0c07836 */ /* 0x000fe20000000000 */
[----:B------:R-:W-:Y:S02]  /*50f0*/  @!P1 SHF.R.U32.HI R2, RZ, R12, R2 ;  /* 0x0000000cff029219 */ /* 0x000fe40000011602 */
[----:B------:R-:W-:Y:S02]  /*5100*/  @!P1 SEL R3, R76, R0, !P2 ;  /* 0x000000004c039207 */ /* 0x000fe40005000000 */
[----:B------:R-:W-:Y:S02]  /*5110*/  @!P1 SEL R2, R75, R2, !P0 ;  /* 0x000000024b029207 */ /* 0x000fe40004000000 */
[----:B------:R-:W-:Y:S01]  /*5120*/  @P4 SHF.R.U32.HI R179, RZ, 0x10, R17 ;  /* 0x00000010ffb34819 */ /* 0x000fe20000011611 */
[----:B------:R-:W-:Y:S02]  /*5130*/  USHF.L.U32 UR42, UR42, 0x7, URZ ;  /* 0x000000072a2a7899 */ /* 0x000fe400080006ff */
[----:B------:R-:W-:Y:S02]  /*5140*/  @!P1 IMAD.IADD R0, R2, 0x1, -R3 ;  /* 0x0000000102009824 */ /* 0x000fe400078e0a03 */
[----:B------:R-:W-:Y:S01]  /*5150*/  @!P1 IMAD.IADD R2, R3, 0x1, -R2 ;  /* 0x0000000103029824 */ /* 0x000fe200078e0a02 */
[----:B------:R-:W-:Y:S01]  /*5160*/  USHF.L.U32 UR41, UR41, 0x8, URZ ;  /* 0x0000000829297899 */ /* 0x000fe200080006ff */
[----:B------:R-:W-:Y:S02]  /*5170*/  @!P1 IMAD R76, R0, R7, R76 ;  /* 0x00000007004c9224 */ /* 0x000fe400078e024c */
[----:B------:R-:W-:Y:S01]  /*5180*/  @!P1 IMAD R75, R2, R8, R75 ;  /* 0x00000008024b9224 */ /* 0x000fe200078e024b */
[----:B------:R-:W-:Y:S08]  /*5190*/  BRA.U !UP0, `(.L_x_86) ;  /* 0x0000000108407547 */ /* 0x000ff0000b800000 */
[----:B------:R-:W1:Y:S01]  /*51a0*/  LDCU.64 UR8, c[0x4][0x88] ;  /* 0x01001100ff0877ac */ /* 0x000e620008000a00 */
[----:B------:R-:W-:Y:S01]  /*51b0*/  MOV R3, 0x0 ;  /* 0x0000000000037802 */ /* 0x000fe20000000f00 */
[----:B------:R-:W-:Y:S02]  /*51c0*/  HFMA2 R12, -RZ, RZ, 0, 5.9604644775390625e-08 ;  /* 0x00000001ff0c7431 */ /* 0x000fe400000001ff */
[----:B------:R-:W-:Y:S02]  /*51d0*/  IMAD.MOV.U32 R8, RZ, RZ, 0x70 ;  /* 0x00000070ff087424 */ /* 0x000fe400078e00ff */
[----:B------:R-:W-:Y:S01]  /*51e0*/  IMAD.MOV.U32 R13, RZ, RZ, RZ ;  /* 0x000000ffff0d7224 */ /* 0x000fe200078e00ff */
[----:B------:R-:W2:Y:S01]  /*51f0*/  LDCU.64 UR6, c[0x4][0x90] ;  /* 0x01001200ff0677ac */ /* 0x000ea20008000a00 */
[----:B------:R-:W3:Y:S01]  /*5200*/  LDC.64 R2, c[0x4][R3] ;  /* 0x0100000003027b82 */ /* 0x000ee20000000a00 */
[----:B------:R-:W4:Y:S01]  /*5210*/  LDCU.64 UR4, c[0x4][0x8] ;  /* 0x01000100ff0477ac */ /* 0x000f220008000a00 */
[----:B-1----:R-:W-:Y:S01]  /*5220*/  MOV R5, UR9 ;  /* 0x0000000900057c02 */ /* 0x002fe20008000f00 */
[----:B------:R-:W-:Y:S01]  /*5230*/  IMAD.U32 R4, RZ, RZ, UR8 ;  /* 0x00000008ff047e24 */ /* 0x000fe2000f8e00ff */
[----:B--2---:R-:W-:Y:S01]  /*5240*/  MOV R7, UR7 ;  /* 0x0000000700077c02 */ /* 0x004fe20008000f00 */
[----:B------:R-:W-:Y:S01]  /*5250*/  IMAD.U32 R6, RZ, RZ, UR6 ;  /* 0x00000006ff067e24 */ /* 0x000fe2000f8e00ff */
[----:B----4-:R-:W-:Y:S01]  /*5260*/  MOV R11, UR5 ;  /* 0x00000005000b7c02 */ /* 0x010fe20008000f00 */
[----:B------:R-:W-:Y:S02]  /*5270*/  IMAD.U32 R10, RZ, RZ, UR4 ;  /* 0x00000004ff0a7e24 */ /* 0x000fe4000f8e00ff */
[----:B------:R-:W-:Y:S07]  /*5280*/  LEPC R20, `(.L_x_86) ;  /* 0x000000001014794e */ /* 0x000fee0000000000 */
[----:B---3-5:R-:W-:Y:S05]  /*5290*/  CALL.ABS.NOINC R2 ;  /* 0x0000000002007343 */ /* 0x028fea0003c00000 */
.L_x_86:
[----:B------:R-:W-:Y:S01]  /*52a0*/  LOP3.LUT P0, RZ, R189, 0x1b0, RZ, 0xc0, !PT ;  /* 0x000001b0bdff7812 */ /* 0x000fe2000780c0ff */
[----:B------:R-:W-:Y:S11]  /*52b0*/  BSSY.RECONVERGENT B6, `(.L_x_87) ;  /* 0x0000013000067945 */ /* 0x000ff60003800200 */
[----:B------:R-:W-:Y:S01]  /*52c0*/  @!UPT UIADD3 URZ, UPT, UPT, URZ, URZ, URZ ;  /* 0x000000fffffff290 */ /* 0x000fe2000fffe0ff */
[----:B------:R-:W-:Y:S05]  /*52d0*/  @!P0 BRA `(.L_x_88) ;  /* 0x0000000000408947 */ /* 0x000fea0003800000 */
        /* <DEDUP_REMOVED lines=16> */
.L_x_88:
[----:B------:R-:W-:Y:S05]  /*53e0*/  BSYNC.RECONVERGENT B6 ;  /* 0x0000000000067941 */ /* 0x000fea0003800200 */
.L_x_87:
[----:B------:R-:W-:Y:S01]  /*53f0*/  ISETP.NE.U32.AND P4, PT, R164, RZ, PT ;  /* 0x000000ffa400720c */ /* 0x000fe20003f85070 */
[----:B------:R-:W1:Y:S01]  /*5400*/  LDCU UR4, c[0x0][0x8c8] ;  /* 0x00011900ff0477ac */ /* 0x000e620008000800 */
[----:B------:R-:W-:Y:S02]  /*5410*/  ISETP.NE.U32.AND P2, PT, R160, RZ, PT ;  /* 0x000000ffa000720c */ /* 0x000fe40003f45070 */
[----:B------:R-:W-:Y:S01]  /*5420*/  ISETP.NE.AND.EX P4, PT, R165, RZ, PT, P4 ;  /* 0x000000ffa500720c */ /* 0x000fe20003f85340 */
[----:B------:R-:W-:Y:S01]  /*5430*/  UISETP.NE.U32.AND UP0, UPT, UR44, URZ, UPT ;  /* 0x000000ff2c00728c */ /* 0x000fe2000bf05070 */
[----:B------:R-:W-:Y:S02]  /*5440*/  ISETP.NE.U32.AND P3, PT, RZ, UR38, PT ;  /* 0x00000026ff007c0c */ /* 0x000fe4000bf65070 */
[----:B------:R-:W-:Y:S02]  /*5450*/  PLOP3.LUT P0, PT, PT, PT, PT, 0x8, 0x80 ;  /* 0x000000000080781c */ /* 0x000fe40003f0e170 */
[----:B------:R-:W-:Y:S02]  /*5460*/  ISETP.NE.U32.AND P1, PT, R164, RZ, PT ;  /* 0x000000ffa400720c */ /* 0x000fe40003f25070 */
[----:B------:R-:W-:Y:S02]  /*5470*/  ISETP.NE.AND.EX P2, PT, R161, RZ, PT, P2 ;  /* 0x000000ffa100720c */ /* 0x000fe40003f45320 */
[----:B------:R-:W-:Y:S02]  /*5480*/  P2R R198, PR, RZ, 0x1 ;  /* 0x00000001ffc67803 */ /* 0x000fe40000000000 */
[----:B------:R-:W-:Y:S01]  /*5490*/  ISETP.NE.AND.EX P3, PT, RZ, UR39, PT, P3 ;  /* 0x00000027ff007c0c */ /* 0x000fe2000bf65330 */
[----:B------:R-:W-:Y:S01]  /*54a0*/  @!UPT UIADD3 URZ, UPT, UPT, URZ, URZ, URZ ;  /* 0x000000fffffff290 */ /* 0x000fe2000fffe0ff */
[----:B------:R-:W-:Y:S11]  /*54b0*/  @!P4 BRA `(.L_x_89) ;  /* 0x00000000002cc947 */ /* 0x000ff60003800000 */
[----:B------:R-:W-:Y:S01]  /*54c0*/  ISETP.NE.U32.AND P0, PT, R162, RZ, PT ;  /* 0x000000ffa200720c */ /* 0x000fe20003f05070 */
[----:B------:R-:W-:Y:S03]  /*54d0*/  IMAD.MOV.U32 R170, RZ, RZ, 0x1 ;  /* 0x00000001ffaa7424 */ /* 0x000fe600078e00ff */
[----:B------:R-:W-:Y:S11]  /*54e0*/  ISETP.NE.AND.EX P0, PT, R163, RZ, PT, P0 ;  /* 0x000000ffa300720c */ /* 0x000ff60003f05300 */
[----:B------:R-:W-:Y:S02]  /*54f0*/  @!UPT UIADD3 URZ, UPT, UPT, URZ, URZ, URZ ;  /* 0x000000fffffff290 */ /* 0x000fe4000fffe0ff */
[----:B------:R-:W2:Y:S01]  /*5500*/  @P0 LDC.64 R2, c[0x0][0x888] ;  /* 0x00022200ff020b82 */ /* 0x000ea20000000a00 */
[----:B------:R-:W-:Y:S04]  /*5510*/  @P0 IMAD R0, R164, UR36, RZ ;  /* 0x00000024a4000c24 */ /* 0x000fe8000f8e02ff */
[----:B--2---:R-:W-:Y:S04]  /*5520*/  @P0 IMAD.WIDE R2, R0, 0x4, R2 ;  /* 0x0000000400020825 */ /* 0x004fe800078e0202 */
[----:B------:R-:W-:Y:S01]  /*5530*/  HFMA2 R0, -RZ, RZ, 0, 5.9604644775390625e-08 ;  /* 0x00000001ff007431 */ /* 0x000fe200000001ff */
[----:B-----5:R2:W5:Y:S04]  /*5540*/  @P0 LDG.E R79, desc[UR46][R2.64] ;  /* 0x0000002e024f0981 */ /* 0x020568000c1e1900 */
[----:B------:R-:W-:Y:S01]  /*5550*/  @!P0 PRMT R170, R0, 0x7610, R170 ;  /* 0x0000761000aa8816 */ /* 0x000fe200000000aa */
[----:B--2---:R-:W3:Y:S06]  /*5560*/  @!P0 LDC R79, c[0x0][0x880] ;  /* 0x00022000ff4f8b82 */ /* 0x004eec0000000800 */
.L_x_89:
[----:B------:R-:W-:Y:S01]  /*5570*/  ISETP.NE.AND P6, PT, R198, RZ, PT ;  /* 0x000000ffc600720c */ /* 0x000fe20003fc5270 */
[----:B------:R-:W-:Y:S01]  /*5580*/  UISETP.NE.AND.EX UP0, UPT, UR45, URZ, UPT, UP0 ;  /* 0x000000ff2d00728c */ /* 0x000fe2000bf05300 */
[----:B------:R-:W-:Y:S01]  /*5590*/  ISETP.NE.AND.EX P0, PT, R165, RZ, PT, P1 ;  /* 0x000000ffa500720c */ /* 0x000fe20003f05310 */
[----:B-1----:R-:W-:Y:S01]  /*55a0*/  IMAD.U32 R2, RZ, RZ, UR4 ;  /* 0x00000004ff027e24 */ /* 0x002fe2000f8e00ff */
[----:B------:R-:W-:Y:S01]  /*55b0*/  LEA R0, R181, UR49, 0x3 ;  /* 0x00000031b5007c11 */ /* 0x000fe2000f8e18ff */
[----:B------:R-:W-:Y:S10]  /*55c0*/  @!P2 BRA `(.L_x_90) ;  /* 0x000000000020a947 */ /* 0x000ff40003800000 */
[----:B------:R-:W-:Y:S04]  /*55d0*/  ISETP.NE.U32.AND P2, PT, R158, RZ, PT ;  /* 0x000000ff9e00720c */ /* 0x000fe80003f45070 */
[----:B------:R-:W-:Y:S11]  /*55e0*/  ISETP.NE.AND.EX P2, PT, R159, RZ, PT, P2 ;  /* 0x000000ff9f00720c */ /* 0x000ff60003f45320 */
[----:B------:R-:W-:Y:S02]  /*55f0*/  @!UPT UIADD3 URZ, UPT, UPT, URZ, URZ, URZ ;  /* 0x000000fffffff290 */ /* 0x000fe4000fffe0ff */
[----:B------:R-:W1:Y:S01]  /*5600*/  @P2 LDC.64 R4, c[0x0][0x8a8] ;  /* 0x00022a00ff042b82 */ /* 0x000e620000000a00 */
[----:B------:R-:W-:Y:S04]  /*5610*/  @P2 IMAD R3, R160, UR36, RZ ;  /* 0x00000024a0032c24 */ /* 0x000fe8000f8e02ff */
[----:B-1----:R-:W-:Y:S05]  /*5620*/  @P2 IMAD.WIDE R4, R3, 0x4, R4 ;  /* 0x0000000403042825 */ /* 0x002fea00078e0204 */
[----:B-----5:R1:W5:Y:S02]  /*5630*/  @P2 LDG.E R77, desc[UR46][R4.64] ;  /* 0x0000002e044d2981 */ /* 0x020364000c1e1900 */
[----:B-1----:R-:W2:Y:S02]  /*5640*/  @!P2 LDC R77, c[0x0][0x8a0] ;  /* 0x00022800ff4dab82 */ /* 0x002ea40000000800 */
.L_x_90:
[----:B------:R-:W-:Y:S05]  /*5650*/  @P3 BRA P0, `(.L_x_91) ;  /* 0x0000000000343947 */ /* 0x000fea0000000000 */
[----:B------:R-:W-:Y:S02]  /*5660*/  ISETP.NE.AND.EX P1, PT, R165, RZ, PT, P1 ;  /* 0x000000ffa500720c */ /* 0x000fe40003f25310 */
[----:B------:R-:W-:Y:S11]  /*5670*/  PLOP3.LUT P0, PT, PT, PT, PT, 0x80, 0x8 ;  /* 0x000000000008781c */ /* 0x000ff60003f0f070 */
[----:B------:R-:W-:Y:S02]  /*5680*/  @P1 LOP3.LUT P2, RZ, R170, 0xff, RZ, 0xc0, !PT ;  /* 0x000000ffaaff1812 */ /* 0x000fe4000784c0ff */
[----:B------:R-:W-:Y:S02]  /*5690*/  @P1 ISETP.NE.U32.AND P3, PT, RZ, UR38, PT ;  /* 0x00000026ff001c0c */ /* 0x000fe4000bf65070 */
[----:B------:R-:W-:Y:S02]  /*56a0*/  @P1 PLOP3.LUT P0, PT, P2, PT, PT, 0x80, 0x8 ;  /* 0x000000000008181c */ /* 0x000fe4000170f070 */
[C---:B---3-5:R-:W-:Y:S02]  /*56b0*/  @P1 FSETP.NEU.AND P2, PT, R79.reuse, RZ, PT ;  /* 0x000000ff4f00120b */ /* 0x068fe40003f4d000 */
[----:B------:R-:W-:Y:S02]  /*56c0*/  @P1 ISETP.NE.AND.EX P3, PT, RZ, UR39, PT, P3 ;  /* 0x00000027ff001c0c */ /* 0x000fe4000bf65330 */
[----:B------:R-:W-:Y:S02]  /*56d0*/  @P1 SEL R3, RZ, 0xffffffff, P2 ;  /* 0xffffffffff031807 */ /* 0x000fe40001000000 */
[----:B------:R-:W-:Y:S05]  /*56e0*/  @!P1 FSETP.EQ.AND P6, PT, R79, RZ, PT ;  /* 0x000000ff4f00920b */ /* 0x000fea0003fc2000 */
[----:B------:R-:W-:Y:S04]  /*56f0*/  @!P0 SEL R3, RZ, 0xffffffff, P3 ;  /* 0xffffffffff038807 */ /* 0x000fe80001800000 */
[----:B------:R-:W-:Y:S04]  /*5700*/  @P1 LOP3.LUT R3, R3, 0x1, RZ, 0xc0, !PT ;  /* 0x0000000103031812 */ /* 0x000fe800078ec0ff */
[----:B------:R-:W-:Y:S04]  /*5710*/  @P1 ISETP.EQ.U32.AND P6, PT, R3, 0x1, PT ;  /* 0x000000010300180c */ /* 0x000fe80003fc2070 */
[----:B------:R-:W-:Y:S09]  /*5720*/  P2R R198, PR, RZ, 0x40 ;  /* 0x00000040ffc67803 */ /* 0x000ff20000000000 */
.L_x_91:
[----:B------:R-:W-:Y:S05]  /*5730*/  BRA.U !UP0, `(.L_x_92) ;  /* 0x00000001084c7547 */ /* 0x000fea000b800000 */
[----:B------:R-:W-:Y:S01]  /*5740*/  ISETP.LE.AND P1, PT, R174, UR41, PT ;  /* 0x00000029ae007c0c */ /* 0x000fe2000bf23270 */
[C---:B------:R-:W-:Y:S02]  /*5750*/  VIADD R2, R185.reuse, UR42 ;  /* 0x0000002ab9027c36 */ /* 0x040fe40008000000 */
[----:B------:R-:W-:Y:S03]  /*5760*/  IMAD.U32 R4, RZ, RZ, UR42 ;  /* 0x0000002aff047e24 */ /* 0x000fe6000f8e00ff */
[----:B------:R-:W-:Y:S11]  /*5770*/  ISETP.GE.OR P1, PT, R2, UR50, P1 ;  /* 0x0000003202007c0c */ /* 0x000ff60008f26670 */
[----:B------:R-:W-:Y:S02]  /*5780*/  @!UPT UIADD3 URZ, UPT, UPT, URZ, URZ, URZ ;  /* 0x000000fffffff290 */ /* 0x000fe4000fffe0ff */
[----:B------:R-:W-:Y:S01]  /*5790*/  @!P1 IADD3 R6, P0, PT, R185, UR42, RZ ;  /* 0x0000002ab9069c10 */ /* 0x000fe2000ff1e0ff */
[----:B------:R-:W1:Y:S01]  /*57a0*/  @!P1 LDC.64 R2, c[0x0][0x8d0] ;  /* 0x00023400ff029b82 */ /* 0x000e620000000a00 */
[----:B------:R-:W-:Y:S02]  /*57b0*/  VOTEU.ALL UP0, P1 ;  /* 0x0000000000ff7886 */ /* 0x000fe40000800000 */
[----:B------:R-:W-:Y:S03]  /*57c0*/  @!P1 LEA.HI.X.SX32 R7, R4, RZ, 0x1, P0 ;  /* 0x000000ff04079211 */ /* 0x000fe600000f0eff */
[----:B------:R-:W-:Y:S06]  /*57d0*/  @!UP0 USHF.R.S32.HI UR4, URZ, 0x1f, UR36 ;  /* 0x0000001fff048899 */ /* 0x000fec0008011424 */
[C---:B-1----:R-:W-:Y:S02]  /*57e0*/  @!P1 IMAD R4, R2.reuse, UR4, RZ ;  /* 0x0000000402049c24 */ /* 0x042fe4000f8e02ff */
[----:B------:R-:W-:Y:S04]  /*57f0*/  @!P1 IMAD.WIDE.U32 R6, R2, UR36, R6 ;  /* 0x0000002402069c25 */ /* 0x000fe8000f8e0006 */
[----:B------:R-:W-:Y:S01]  /*5800*/  @!P1 IMAD R4, R3, UR36, R4 ;  /* 0x0000002403049c24 */ /* 0x000fe2000f8e0204 */
[----:B------:R-:W-:Y:S04]  /*5810*/  @!P1 IADD3 R2, P0, PT, R6, UR44, RZ ;  /* 0x0000002c06029c10 */ /* 0x000fe8000ff1e0ff */
[--C-:B------:R-:W-:Y:S02]  /*5820*/  @!P1 IADD3.X R3, PT, PT, R7, UR45, R4.reuse, P0, !PT ;  /* 0x0000002d07039c10 */ /* 0x100fe400087fe404 */
[----:B------:R-:W-:Y:S06]  /*5830*/  PRMT R4, RZ, 0x7610, R4 ;  /* 0x00007610ff047816 */ /* 0x000fec0000000004 */
[----:B------:R-:W4:Y:S02]  /*5840*/  @!P1 LDG.E.U8 R4, desc[UR46][R2.64] ;  /* 0x0000002e02049981 */ /* 0x000f24000c1e1100 */
[----:B----4-:R-:W-:Y:S05]  /*5850*/  F2FP.F16.E4M3.UNPACK_B R2, R4 ;  /* 0x00000004ff02723e */ /* 0x010fea00020006ff */
[----:B------:R-:W-:Y:S07]  /*5860*/  HADD2.F32 R2, -RZ, R2.H0_H0 ;  /* 0x20000002ff027230 */ /* 0x000fee0000004100 */
.L_x_92:
[----:B------:R-:W-:Y:S01]  /*5870*/  @!P6 SHF.L.U32 R3, R180, 0x1f, RZ ;  /* 0x0000001fb403e819 */ /* 0x000fe200000006ff */
[----:B------:R-:W-:Y:S01]  /*5880*/  BSSY B1, `(.L_x_93) ;  /* 0x0000042000017945 */ /* 0x000fe20003800000 */
[----:B------:R-:W-:Y:S01]  /*5890*/  LEA R193, R139, UR49, 0x3 ;  /* 0x000000318bc17c11 */ /* 0x000fe2000f8e18ff */
[----:B------:R-:W-:Y:S01]  /*58a0*/  IMAD.MOV.U32 R196, RZ, RZ, 0x1 ;  /* 0x00000001ffc47424 */ /* 0x000fe200078e00ff */
[----:B------:R1:W4:Y:S01]  /*58b0*/  @!P6 SYNCS.PHASECHK.TRANS64.TRYWAIT P1, [R0+URZ+0x70], R3 ;  /* 0x000070030000e5a7 */ /* 0x00032200080211ff */
[----:B------:R-:W-:Y:S01]  /*58c0*/  SHF.L.U32 R4, R183, 0x1f, RZ ;  /* 0x0000001fb7047819 */ /* 0x000fe200000006ff */
[----:B------:R-:W-:Y:S01]  /*58d0*/  IMAD R157, R139, 0x100, R156 ;  /* 0x000001008b9d7824 */ /* 0x000fe200078e029c */
[----:B------:R-:W-:Y:S02]  /*58e0*/  ISETP.NE.U32.AND P2, PT, RZ, UR38, PT ;  /* 0x00000026ff007c0c */ /* 0x000fe4000bf45070 */
[----:B------:R-:W-:Y:S02]  /*58f0*/  CS2R R154, SRZ ;  /* 0x00000000009a7805 */ /* 0x000fe4000001ff00 */
[----:B---3-5:R-:W-:Y:S02]  /*5900*/  FSETP.NEU.AND P3, PT, R79, RZ, PT ;  /* 0x000000ff4f00720b */ /* 0x028fe40003f6d000 */
[----:B------:R-:W-:Y:S02]  /*5910*/  CS2R R152, SRZ ;  /* 0x0000000000987805 */ /* 0x000fe4000001ff00 */
[----:B------:R-:W-:Y:S02]  /*5920*/  ISETP.NE.AND.EX P2, PT, RZ, UR39, PT, P2 ;  /* 0x00000027ff007c0c */ /* 0x000fe4000bf45320 */
[----:B------:R-:W-:Y:S02]  /*5930*/  CS2R R150, SRZ ;  /* 0x0000000000967805 */ /* 0x000fe4000001ff00 */
[----:B------:R-:W-:Y:S02]  /*5940*/  CS2R R148, SRZ ;  /* 0x0000000000947805 */ /* 0x000fe4000001ff00 */
[----:B------:R-:W-:Y:S02]  /*5950*/  CS2R R146, SRZ ;  /* 0x0000000000927805 */ /* 0x000fe4000001ff00 */
[----:B------:R-:W-:Y:S02]  /*5960*/  SEL R5, RZ, 0xffffffff, P2 ;  /* 0xffffffffff057807 */ /* 0x000fe40001000000 */
[----:B------:R-:W-:Y:S02]  /*5970*/  CS2R R144, SRZ ;  /* 0x0000000000907805 */ /* 0x000fe4000001ff00 */
[----:B------:R-:W-:Y:S02]  /*5980*/  LOP3.LUT P2, RZ, R170, 0xff, RZ, 0xc0, !PT ;  /* 0x000000ffaaff7812 */ /* 0x000fe4000784c0ff */
[----:B------:R-:W-:Y:S02]  /*5990*/  CS2R R142, SRZ ;  /* 0x00000000008e7805 */ /* 0x000fe4000001ff00 */
[----:B------:R-:W-:Y:S01]  /*59a0*/  CS2R R140, SRZ ;  /* 0x00000000008c7805 */ /* 0x000fe2000001ff00 */
[----:B------:R3:W2:Y:S01]  /*59b0*/  SYNCS.PHASECHK.TRANS64.TRYWAIT P0, [R193+URZ+0xe0], R4 ;  /* 0x0000e004c10075a7 */ /* 0x0006a200080011ff */
[----:B-1----:R-:W-:Y:S04]  /*59c0*/  SEL R3, RZ, 0xffffffff, P3 ;  /* 0xffffffffff037807 */ /* 0x002fe80001800000 */
[----:B------:R-:W-:Y:S04]  /*59d0*/  @P4 SEL R3, R5, R3, !P2 ;  /* 0x0000000305034207 */ /* 0x000fe80005000000 */
[----:B------:R-:W-:Y:S04]  /*59e0*/  LOP3.LUT R3, R3, 0x1, RZ, 0xc0, !PT ;  /* 0x0000000103037812 */ /* 0x000fe800078ec0ff */
[----:B------:R-:W-:Y:S04]  /*59f0*/  ISETP.NE.U32.AND P5, PT, R3, 0x1, PT ;  /* 0x000000010300780c */ /* 0x000fe80003fa5070 */
[----:B------:R-:W-:Y:S02]  /*5a00*/  P2R R197, PR, RZ, 0x20 ;  /* 0x00000020ffc57803 */ /* 0x000fe40000000000 */
[----:B----4-:R-:W-:Y:S01]  /*5a10*/  @!P6 SEL R196, RZ, 0x1, !P1 ;  /* 0x00000001ffc4e807 */ /* 0x010fe20004800000 */
[----:B---3--:R-:W-:Y:S06]  /*5a20*/  @P6 BRA `(.L_x_94) ;  /* 0x00000000009c6947 */ /* 0x008fec0003800000 */
[----:B------:R-:W-:Y:S01]  /*5a30*/  @P5 IMAD R8, R181, 0x2000, R186 ;  /* 0x00002000b5085824 */ /* 0x000fe200078e02ba */
[----:B------:R-:W-:Y:S01]  /*5a40*/  ISETP.NE.AND P1, PT, R196, RZ, PT ;  /* 0x000000ffc400720c */ /* 0x000fe20003f25270 */
[----:B------:R-:W-:Y:S01]  /*5a50*/  BSSY B0, `(.L_x_95) ;  /* 0x0000010000007945 */ /* 0x000fe20003800000 */
[----:B------:R-:W-:Y:S01]  /*5a60*/  CS2R R142, SRZ ;  /* 0x00000000008e7805 */ /* 0x000fe2000001ff00 */
[--C-:B------:R-:W-:Y:S01]  /*5a70*/  @P5 IMAD R7, R188, -0x10, R8.reuse ;  /* 0xfffffff0bc075824 */ /* 0x100fe200078e0208 */
[----:B------:R-:W-:Y:S01]  /*5a80*/  CS2R R140, SRZ ;  /* 0x00000000008c7805 */ /* 0x000fe2000001ff00 */
[----:B------:R-:W-:Y:S01]  /*5a90*/  @P5 IMAD R6, R187, -0x10, R8 ;  /* 0xfffffff0bb065824 */ /* 0x000fe200078e0208 */
[----:B------:R-:W-:Y:S01]  /*5aa0*/  CS2R R150, SRZ ;  /* 0x0000000000967805 */ /* 0x000fe2000001ff00 */
[----:B------:R-:W-:Y:S01]  /*5ab0*/  @P5 IMAD R5, R184, 0x10, R7 ;  /* 0x00000010b8055824 */ /* 0x000fe200078e0207 */
[----:B------:R-:W-:Y:S02]  /*5ac0*/  CS2R R148, SRZ ;  /* 0x0000000000947805 */ /* 0x000fe4000001ff00 */
[----:B------:R-:W-:Y:S02]  /*5ad0*/  CS2R R146, SRZ ;  /* 0x0000000000927805 */ /* 0x000fe4000001ff00 */
[----:B------:R-:W-:Y:S02]  /*5ae0*/  CS2R R144, SRZ ;  /* 0x0000000000907805 */ /* 0x000fe4000001ff00 */
[----:B------:R-:W-:Y:S02]  /*5af0*/  CS2R R154, SRZ ;  /* 0x00000000009a7805 */ /* 0x000fe4000001ff00 */
[----:B------:R-:W-:Y:S01]  /*5b00*/  CS2R R152, SRZ ;  /* 0x0000000000987805 */ /* 0x000fe2000001ff00 */
[----:B------:R-:W-:Y:S06]  /*5b10*/  @P1 BRA `(.L_x_96) ;  /* 0x00000000000c1947 */ /* 0x000fec0003800000 */
[----:B------:R-:W-:Y:S04]  /*5b20*/  SHF.L.U32 R3, R180, 0x1f, RZ ;  /* 0x0000001fb4037819 */ /* 0x000fe800000006ff */
[----:B------:R-:W1:Y:S02]  /*5b30*/  SYNCS.PHASECHK.TRANS64.TRYWAIT P1, [R0+URZ+0x70], R3 ;  /* 0x00007003000075a7 */ /* 0x000e6400080211ff */
[----:B-1----:R-:W-:Y:S05]  /*5b40*/  @!P1 BRA `(.L_x_97) ;  /* 0x0000006000889947 */ /* 0x002fea0003800000 */
.L_x_96:
[----:B------:R-:W-:Y:S05]  /*5b50*/  BSYNC B0 ;  /* 0x0000000000007941 */ /* 0x000fea0003800000 */
.L_x_95:
[----:B------:R-:W-:Y:S01]  /*5b60*/  ISETP.NE.AND P1, PT, R197, RZ, PT ;  /* 0x000000ffc500720c */ /* 0x000fe20003f25270 */
[----:B-1----:R-:W-:Y:S02]  /*5b70*/  VIADD R3, R0, 0x90 ;  /* 0x0000009000037836 */ /* 0x002fe40000000000 */
[----:B------:R-:W-:Y:S02]  /*5b80*/  IMAD.U32 R0, RZ, RZ, UR37 ;  /* 0x00000025ff007e24 */ /* 0x000fe4000f8e00ff */
[----:B------:R-:W-:Y:S03]  /*5b90*/  VIADD R181, R181, 0x1 ;  /* 0x00000001b5b57836 */ /* 0x000fe60000000000 */
[----:B------:R-:W-:Y:S05]  /*5ba0*/  PRMT R0, R0, 0x654, R3 ;  /* 0x0000065400007816 */ /* 0x000fea0000000003 */
[----:B------:R1:W3:Y:S04]  /*5bb0*/  @P1 LDS.128 R140, [R8] ;  /* 0x00000000088c1984 */ /* 0x0002e80000000c00 */
[----:B------:R1:W4:Y:S04]  /*5bc0*/  @P1 LDS.128 R148, [R6+0x20] ;  /* 0x0000200006941984 */ /* 0x0003280000000c00 */
[----:B------:R1:W1:Y:S04]  /*5bd0*/  @P1 LDS.128 R144, [R7+0x10] ;  /* 0x0000100007901984 */ /* 0x0002680000000c00 */
[----:B------:R1:W1:Y:S01]  /*5be0*/  @P1 LDS.128 R152, [R5+0x10] ;  /* 0x0000100005981984 */ /* 0x0002620000000c00 */
[C---:B------:R-:W-:Y:S01]  /*5bf0*/  ISETP.NE.AND P1, PT, R181.reuse, 0x4, PT ;  /* 0x00000004b500780c */ /* 0x040fe20003f25270 */
[----:B------:R-:W-:Y:S01]  /*5c00*/  @!PT LDS RZ, [RZ] ;  /* 0x00000000fffff984 */ /* 0x000fe20000000800 */
[----:B------:R-:W-:Y:S01]  /*5c10*/  @!PT LDS RZ, [RZ] ;  /* 0x00000000fffff984 */ /* 0x000fe20000000800 */
[----:B------:R-:W-:Y:S01]  /*5c20*/  @!PT LDS RZ, [RZ] ;  /* 0x00000000fffff984 */ /* 0x000fe20000000800 */
[----:B------:R-:W-:Y:S01]  /*5c30*/  @!PT LDS RZ, [RZ] ;  /* 0x00000000fffff984 */ /* 0x000fe20000000800 */
[----:B------:R5:W-:Y:S06]  /*5c40*/  MEMBAR.ALL.CTA ;  /* 0x0000000000007992 */ /* 0x000bec0000008000 */
[----:B-----5:R-:W5:Y:S01]  /*5c50*/  FENCE.VIEW.ASYNC.S ;  /* 0x00000000000073c6 */ /* 0x020f620000000000 */
[----:B------:R-:W-:Y:S01]  /*5c60*/  SEL R181, R181, RZ, P1 ;  /* 0x000000ffb5b57207 */ /* 0x000fe20000800000 */
[----:B-----5:R5:W-:Y:S02]  /*5c70*/  SYNCS.ARRIVE.TRANS64.RED.A1T0 RZ, [R0+URZ], RZ ;  /* 0x000000ff00ff79a7 */ /* 0x020be400081004ff */
[----:B-----5:R-:W-:Y:S04]  /*5c80*/  SEL R0, RZ, 0x1, P1 ;  /* 0x00000001ff007807 */ /* 0x020fe80000800000 */
[----:B---34-:R-:W-:Y:S02]  /*5c90*/  LOP3.LUT R180, R180, R0, RZ, 0x3c, !PT ;  /* 0x00000000b4b47212 */ /* 0x018fe400078e3cff */
.L_x_94:
[----:B------:R-:W-:Y:S05]  /*5ca0*/  BSYNC B1 ;  /* 0x0000000000017941 */ /* 0x000fea0003800000 */
.L_x_93:
[----:B------:R-:W-:Y:S04]  /*5cb0*/  SHF.R.U32.HI R0, RZ, 0x15, R157 ;  /* 0x00000015ff007819 */ /* 0x000fe8000001169d */
[----:B------:R-:W-:Y:S01]  /*5cc0*/  LOP3.LUT P1, RZ, R0, 0x3, R172, 0x48, !PT ;  /* 0x0000000300ff7812 */ /* 0x000fe200078248ac */
[----:B------:R-:W-:Y:S01]  /*5cd0*/  @!UPT UIADD3 URZ, UPT, UPT, URZ, URZ, URZ ;  /* 0x000000fffffff290 */ /* 0x000fe2000fffe0ff */
[----:B--2---:R-:W-:Y:S11]  /*5ce0*/  @P0 BRA `(.L_x_98) ;  /* 0x0000000000080947 */ /* 0x004ff60003800000 */
[----:B------:R-:W2:Y:S02]  /*5cf0*/  SYNCS.PHASECHK.TRANS64.TRYWAIT P0, [R193+URZ+0xe0], R4 ;  /* 0x0000e004c10075a7 */ /* 0x000ea400080011ff */
[----:B--2---:R-:W-:Y:S05]  /*5d00*/  @!P0 BRA `(.L_x_99) ;  /* 0x00000060002c8947 */ /* 0x004fea0003800000 */
.L_x_98:
[----:B------:R-:W-:Y:S04]  /*5d10*/  BSSY.RECONVERGENT B6, `(.L_x_100) ;  /* 0x0000012000067945 */ /* 0x000fe80003800200 */
[----:B------:R-:W-:Y:S05]  /*5d20*/  @!P1 BRA `(.L_x_101) ;  /* 0x0000000000409947 */ /* 0x000fea0003800000 */
[----:B------:R-:W3:Y:S01]  /*5d30*/  LDCU.64 UR8, c[0x4][0x78] ;  /* 0x01000f00ff0877ac */ /* 0x000ee20008000a00 */
[----:B------:R-:W-:Y:S01]  /*5d40*/  MOV R15, 0x0 ;  /* 0x00000000000f7802 */ /* 0x000fe20000000f00 */
[----:B------:R-:W-:Y:S02]  /*5d50*/  HFMA2 R12, -RZ, RZ, 0, 5.9604644775390625e-08 ;  /* 0x00000001ff0c7431 */ /* 0x000fe400000001ff */
[----:B-1----:R-:W-:Y:S02]  /*5d60*/  IMAD.MOV.U32 R8, RZ, RZ, 0x192 ;  /* 0x00000192ff087424 */ /* 0x002fe400078e00ff */
[----:B------:R-:W-:Y:S01]  /*5d70*/  IMAD.MOV.U32 R13, RZ, RZ, RZ ;  /* 0x000000ffff0d7224 */ /* 0x000fe200078e00ff */
[----:B------:R-:W1:Y:S01]  /*5d80*/  LDCU.64 UR6, c[0x4][0x80] ;  /* 0x01001000ff0677ac */ /* 0x000e620008000a00 */
[----:B------:R-:W4:Y:S01]  /*5d90*/  LDC.64 R14, c[0x4][R15] ;  /* 0x010000000f0e7b82 */ /* 0x000f220000000a00 */
[----:B------:R-:W5:Y:S01]  /*5da0*/  LDCU.64 UR4, c[0x4][0x18] ;  /* 0x01000300ff0477ac */ /* 0x000f620008000a00 */
[----:B---3--:R-:W-:Y:S01]  /*5db0*/  MOV R5, UR9 ;  /* 0x0000000900057c02 */ /* 0x008fe20008000f00 */
[----:B--2---:R-:W-:Y:S01]  /*5dc0*/  IMAD.U32 R4, RZ, RZ, UR8 ;  /* 0x00000008ff047e24 */ /* 0x004fe2000f8e00ff */
[----:B-1----:R-:W-:Y:S01]  /*5dd0*/  MOV R7, UR7 ;  /* 0x0000000700077c02 */ /* 0x002fe20008000f00 */
[----:B------:R-:W-:Y:S01]  /*5de0*/  IMAD.U32 R6, RZ, RZ, UR6 ;  /* 0x00000006ff067e24 */ /* 0x000fe2000f8e00ff */
[----:B-----5:R-:W-:Y:S01]  /*5df0*/  MOV R11, UR5 ;  /* 0x00000005000b7c02 */ /* 0x020fe20008000f00 */
[----:B------:R-:W-:Y:S02]  /*5e00*/  IMAD.U32 R10, RZ, RZ, UR4 ;  /* 0x00000004ff0a7e24 */ /* 0x000fe4000f8e00ff */
[----:B------:R-:W-:Y:S07]  /*5e10*/  LEPC R20, `(.L_x_101) ;  /* 0x000000001014794e */ /* 0x000fee0000000000 */
[----:B----4-:R-:W-:Y:S05]  /*5e20*/  CALL.ABS.NOINC R14 ;  /* 0x000000000e007343 */ /* 0x010fea0003c00000 */
.L_x_101:
[----:B------:R-:W-:Y:S05]  /*5e30*/  BSYNC.RECONVERGENT B6 ;  /* 0x0000000000067941 */ /* 0x000fea0003800200 */
.L_x_100:
[----:B--2---:R-:W-:Y:S01]  /*5e40*/  F2FP.F16.E4M3.UNPACK_B R4, R141.H1 ;  /* 0x0000008dff04723e */ /* 0x004fe200030006ff */
[----:B------:R-:W-:Y:S05]  /*5e50*/  WARPSYNC.ALL ;  /* 0x0000000000007948 */ /* 0x000fea0003800000 */
[----:B------:R-:W-:Y:S01]  /*5e60*/  R2UR UR4, R157 ;  /* 0x000000009d0472ca */ /* 0x000fe200000e0000 */
[--C-:B------:R-:W-:Y:S01]  /*5e70*/  HADD2.F32 R85, -RZ, R4.reuse.H0_H0 ;  /* 0x20000004ff557230 */ /* 0x100fe20000004100 */
[-C--:B------:R-:W-:Y:S01]  /*5e80*/  F2FP.F16.E4M3.UNPACK_B R0, R140.reuse.H1 ;  /* 0x0000008cff00723e */ /* 0x080fe200030006ff */
[----:B------:R-:W-:Y:S01]  /*5e90*/  HADD2.F32 R86, -RZ, R4.H1_H1 ;  /* 0x30000004ff567230 */ /* 0x000fe20000004100 */
[----:B------:R-:W-:Y:S01]  /*5ea0*/  F2FP.F16.E4M3.UNPACK_B R4, R143.H1 ;  /* 0x0000008fff04723e */ /* 0x000fe200030006ff */
[----:B------:R-:W-:Y:S01]  /*5eb0*/  BSSY.RECONVERGENT B0, `(.L_x_102) ;  /* 0x000011d000007945 */ /* 0x000fe20003800200 */
[----:B------:R-:W-:Y:S01]  /*5ec0*/  F2FP.F16.E4M3.UNPACK_B R3, R140 ;  /* 0x0000008cff03723e */ /* 0x000fe200020006ff */
[--C-:B------:R-:W-:Y:S01]  /*5ed0*/  HADD2.F32 R81, -RZ, R0.reuse.H0_H0 ;  /* 0x20000000ff517230 */ /* 0x100fe20000004100 */
[----:B------:R-:W-:Y:S01]  /*5ee0*/  F2FP.F16.E4M3.UNPACK_B R126, R151.H1 ;  /* 0x00000097ff7e723e */ /* 0x000fe200030006ff */
[----:B------:R-:W-:Y:S01]  /*5ef0*/  HADD2.F32 R82, -RZ, R0.H1_H1 ;  /* 0x30000000ff527230 */ /* 0x000fe20000004100 */
[-C--:B------:R-:W-:Y:S01]  /*5f00*/  F2FP.F16.E4M3.UNPACK_B R0, R142.reuse ;  /* 0x0000008eff00723e */ /* 0x080fe200020006ff */
[--C-:B------:R-:W-:Y:S01]  /*5f10*/  HADD2.F32 R78, -RZ, R3.reuse.H0_H0 ;  /* 0x20000003ff4e7230 */ /* 0x100fe20000004100 */
[----:B-1----:R-:W-:Y:S01]  /*5f20*/  F2FP.F16.E4M3.UNPACK_B R134, R153.H1 ;  /* 0x00000099ff86723e */ /* 0x002fe200030006ff */
[----:B------:R-:W-:Y:S01]  /*5f30*/  HADD2.F32 R80, -RZ, R3.H1_H1 ;  /* 0x30000003ff507230 */ /* 0x000fe20000004100 */
[----:B------:R-:W-:Y:S01]  /*5f40*/  F2FP.F16.E4M3.UNPACK_B R3, R141 ;  /* 0x0000008dff03723e */ /* 0x000fe200020006ff */
[--C-:B------:R-:W-:Y:S01]  /*5f50*/  HADD2.F32 R87, -RZ, R0.reuse.H0_H0 ;  /* 0x20000000ff577230 */ /* 0x100fe20000004100 */
[----:B------:R-:W-:Y:S01]  /*5f60*/  ISETP.NE.AND P0, PT, R190, RZ, PT ;  /* 0x000000ffbe00720c */ /* 0x000fe20003f05270 */
[----:B------:R-:W-:Y:S01]  /*5f70*/  HADD2.F32 R88, -RZ, R0.H1_H1 ;  /* 0x30000000ff587230 */ /* 0x000fe20000004100 */
[----:B------:R-:W-:Y:S01]  /*5f80*/  F2FP.F16.E4M3.UNPACK_B R0, R143 ;  /* 0x0000008fff00723e */ /* 0x000fe200020006ff */
[--C-:B------:R-:W-:Y:S01]  /*5f90*/  HADD2.F32 R84, -RZ, R3.reuse.H1_H1 ;  /* 0x30000003ff547230 */ /* 0x100fe20000004100 */
[----:B------:R-:W-:Y:S01]  /*5fa0*/  ISETP.NE.AND P6, PT, R198, RZ, PT ;  /* 0x000000ffc600720c */ /* 0x000fe20003fc5270 */
[----:B------:R-:W-:Y:S01]  /*5fb0*/  HADD2.F32 R83, -RZ, R3.H0_H0 ;  /* 0x20000003ff537230 */ /* 0x000fe20000004100 */
[----:B------:R-:W-:Y:S01]  /*5fc0*/  F2FP.F16.E4M3.UNPACK_B R3, R142.H1 ;  /* 0x0000008eff03723e */ /* 0x000fe200030006ff */
[--C-:B------:R-:W-:Y:S02]  /*5fd0*/  HADD2.F32 R91, -RZ, R0.reuse.H0_H0 ;  /* 0x20000000ff5b7230 */ /* 0x100fe40000004100 */
[----:B------:R-:W-:Y:S01]  /*5fe0*/  HADD2.F32 R92, -RZ, R0.H1_H1 ;  /* 0x30000000ff5c7230 */ /* 0x000fe20000004100 */
[-C--:B------:R-:W-:Y:S01]  /*5ff0*/  F2FP.F16.E4M3.UNPACK_B R0, R144.reuse.H1 ;  /* 0x00000090ff00723e */ /* 0x080fe200030006ff */
[--C-:B------:R-:W-:Y:S02]  /*6000*/  HADD2.F32 R89, -RZ, R3.reuse.H0_H0 ;  /* 0x20000003ff597230 */ /* 0x100fe40000004100 */
[----:B------:R-:W-:Y:S01]  /*6010*/  HADD2.F32 R90, -RZ, R3.H1_H1 ;  /* 0x30000003ff5a7230 */ /* 0x000fe20000004100 */
[----:B------:R-:W-:Y:S01]  /*6020*/  F2FP.F16.E4M3.UNPACK_B R3, R144 ;  /* 0x00000090ff03723e */ /* 0x000fe200020006ff */
[--C-:B------:R-:W-:Y:S02]  /*6030*/  HADD2.F32 R97, -RZ, R0.reuse.H0_H0 ;  /* 0x20000000ff617230 */ /* 0x100fe40000004100 */
[----:B------:R-:W-:Y:S01]  /*6040*/  HADD2.F32 R98, -RZ, R0.H1_H1 ;  /* 0x30000000ff627230 */ /* 0x000fe20000004100 */
[----:B------:R-:W-:Y:S01]  /*6050*/  F2FP.F16.E4M3.UNPACK_B R0, R146 ;  /* 0x00000092ff00723e */ /* 0x000fe200020006ff */
[--C-:B------:R-:W-:Y:S02]  /*6060*/  HADD2.F32 R93, -RZ, R4.reuse.H0_H0 ;  /* 0x20000004ff5d7230 */ /* 0x100fe40000004100 */
[----:B------:R-:W-:Y:S01]  /*6070*/  HADD2.F32 R94, -RZ, R4.H1_H1 ;  /* 0x30000004ff5e7230 */ /* 0x000fe20000004100 */
[----:B------:R-:W-:Y:S01]  /*6080*/  F2FP.F16.E4M3.UNPACK_B R4, R145.H1 ;  /* 0x00000091ff04723e */ /* 0x000fe200030006ff */
        /* <DEDUP_REMOVED lines=25> */
[----:B------:R-:W-:Y:S02]  /*6220*/  HADD2.F32 R118, -RZ, R4.H1_H1 ;  /* 0x30000004ff767230 */ /* 0x000fe40000004100 */
[--C-:B------:R-:W-:Y:S01]  /*6230*/  HADD2.F32 R115, -RZ, R0.reuse.H0_H0 ;  /* 0x20000000ff737230 */ /* 0x100fe20000004100 */
[----:B------:R-:W1:Y:S01]  /*6240*/  LDTM.x64 R4, tmem[UR4] ;  /* 0x00000004000479ee */ /* 0x000e620008340000 */
[----:B------:R-:W-:Y:S01]  /*6250*/  HADD2.F32 R116, -RZ, R0.H1_H1 ;  /* 0x30000000ff747230 */ /* 0x000fe20000004100 */
[-C--:B------:R-:W-:Y:S01]  /*6260*/  F2FP.F16.E4M3.UNPACK_B R0, R150.reuse.H1 ;  /* 0x00000096ff00723e */ /* 0x080fe200030006ff */
[--C-:B------:R-:W-:Y:S02]  /*6270*/  HADD2.F32 R111, -RZ, R3.reuse.H0_H0 ;  /* 0x20000003ff6f7230 */ /* 0x100fe40000004100 */
[----:B------:R-:W-:Y:S01]  /*6280*/  HADD2.F32 R112, -RZ, R3.H1_H1 ;  /* 0x30000003ff707230 */ /* 0x000fe20000004100 */
[----:B------:R-:W-:Y:S01]  /*6290*/  F2FP.F16.E4M3.UNPACK_B R3, R150 ;  /* 0x00000096ff03723e */ /* 0x000fe200020006ff */
[--C-:B------:R-:W-:Y:S02]  /*62a0*/  HADD2.F32 R121, -RZ, R0.reuse.H0_H0 ;  /* 0x20000000ff797230 */ /* 0x100fe40000004100 */
[----:B------:R-:W-:Y:S01]  /*62b0*/  HADD2.F32 R122, -RZ, R0.H1_H1 ;  /* 0x30000000ff7a7230 */ /* 0x000fe20000004100 */
[-C--:B------:R-:W-:Y:S01]  /*62c0*/  F2FP.F16.E4M3.UNPACK_B R0, R152.reuse ;  /* 0x00000098ff00723e */ /* 0x080fe200020006ff */
        /* <DEDUP_REMOVED lines=15> */
[--C-:B------:R-:W-:Y:S02]  /*63c0*/  HADD2.F32 R138, -RZ, R0.reuse.H1_H1 ;  /* 0x30000000ff8a7230 */ /* 0x100fe40000004100 */
[----:B------:R-:W-:Y:S02]  /*63d0*/  HADD2.F32 R137, -RZ, R0.H0_H0 ;  /* 0x20000000ff897230 */ /* 0x000fe40000004100 */
[C-C-:B-1----:R-:W-:Y:S01]  /*63e0*/  FFMA R0, R77.reuse, R4, R2.reuse ;  /* 0x000000044d007223 */ /* 0x142fe20000000002 */
[--C-:B------:R-:W-:Y:S02]  /*63f0*/  HADD2.F32 R135, -RZ, R3.reuse.H0_H0 ;  /* 0x20000003ff877230 */ /* 0x100fe40000004100 */
[----:B------:R-:W-:Y:S02]  /*6400*/  HADD2.F32 R136, -RZ, R3.H1_H1 ;  /* 0x30000003ff887230 */ /* 0x000fe40000004100 */
[C-C-:B------:R-:W-:Y:S01]  /*6410*/  FFMA R3, R77.reuse, R5, R2.reuse ;  /* 0x000000054d037223 */ /* 0x140fe20000000002 */
        /* <DEDUP_REMOVED lines=60> */
[----:B------:R-:W-:Y:S01]  /*67e0*/  F2FP.F16.E4M3.UNPACK_B R65, R155 ;  /* 0x0000009bff41723e */ /* 0x000fe200020006ff */
[C-C-:B------:R-:W-:Y:S01]  /*67f0*/  FFMA R66, R77.reuse, R66, R2.reuse ;  /* 0x000000424d427223 */ /* 0x140fe20000000002 */
[----:B------:R-:W-:Y:S01]  /*6800*/  FFMA R67, R77, R67, R2 ;  /* 0x000000434d437223 */ /* 0x000fe20000000002 */
[C---:B------:R-:W-:Y:S01]  /*6810*/  FFMA R0, R79.reuse, R78, R0 ;  /* 0x0000004e4f007223 */ /* 0x040fe20000000000 */
[C---:B------:R-:W-:Y:S01]  /*6820*/  FFMA R3, R79.reuse, R80, R3 ;  /* 0x000000504f037223 */ /* 0x040fe20000000003 */
[----:B------:R-:W-:Y:S01]  /*6830*/  F2FP.F16.E4M3.UNPACK_B R80, R155.H1 ;  /* 0x0000009bff50723e */ /* 0x000fe200030006ff */
[C---:B------:R-:W-:Y:S01]  /*6840*/  FFMA R6, R79.reuse, R81, R6 ;  /* 0x000000514f067223 */ /* 0x040fe20000000006 */
[C---:B------:R-:W-:Y:S01]  /*6850*/  FFMA R7, R79.reuse, R82, R7 ;  /* 0x000000524f077223 */ /* 0x040fe20000000007 */
[C---:B------:R-:W-:Y:S01]  /*6860*/  FFMA R4, R79.reuse, R83, R4 ;  /* 0x000000534f047223 */ /* 0x040fe20000000004 */
[C---:B------:R-:W-:Y:S01]  /*6870*/  FFMA R5, R79.reuse, R84, R5 ;  /* 0x000000544f057223 */ /* 0x040fe20000000005 */
[C---:B------:R-:W-:Y:S01]  /*6880*/  FFMA R10, R79.reuse, R85, R10 ;  /* 0x000000554f0a7223 */ /* 0x040fe2000000000a */
[----:B------:R-:W-:Y:S01]  /*6890*/  FFMA R11, R79, R86, R11 ;  /* 0x000000564f0b7223 */ /* 0x000fe2000000000b */
[----:B------:R-:W-:Y:S01]  /*68a0*/  F2FP.SATFINITE.RELU.E4M3.F32.PACK_AB_MERGE_C R6, R7, R6, RZ ;  /* 0x000000060706723e */ /* 0x000fe200048078ff */
[C---:B------:R-:W-:Y:S01]  /*68b0*/  FFMA R8, R79.reuse, R87, R8 ;  /* 0x000000574f087223 */ /* 0x040fe20000000008 */
[C---:B------:R-:W-:Y:S01]  /*68c0*/  FFMA R9, R79.reuse, R88, R9 ;  /* 0x000000584f097223 */ /* 0x040fe20000000009 */
[----:B------:R-:W-:Y:S01]  /*68d0*/  FFMA R14, R79, R89, R14 ;  /* 0x000000594f0e7223 */ /* 0x000fe2000000000e */
[----:B------:R-:W-:Y:S01]  /*68e0*/  F2FP.SATFINITE.RELU.E4M3.F32.PACK_AB_MERGE_C R10, R11, R10, RZ ;  /* 0x0000000a0b0a723e */ /* 0x000fe200048078ff */
[----:B------:R-:W-:Y:S01]  /*68f0*/  FFMA R15, R79, R90, R15 ;  /* 0x0000005a4f0f7223 */ /* 0x000fe2000000000f */
[----:B------:R-:W-:Y:S01]  /*6900*/  F2FP.SATFINITE.RELU.E4M3.F32.PACK_AB_MERGE_C R84, R3, R0, R6 ;  /* 0x000000000354723e */ /* 0x000fe20004807806 */
[----:B------:R-:W-:Y:S01]  /*6910*/  FFMA R12, R79, R91, R12 ;  /* 0x0000005b4f0c7223 */ /* 0x000fe2000000000c */
[----:B------:R-:W-:Y:S01]  /*6920*/  F2FP.SATFINITE.RELU.E4M3.F32.PACK_AB_MERGE_C R85, R5, R4, R10 ;  /* 0x000000040555723e */ /* 0x000fe2000480780a */
[----:B------:R-:W-:Y:S01]  /*6930*/  FFMA R13, R79, R92, R13 ;  /* 0x0000005c4f0d7223 */ /* 0x000fe2000000000d */
[----:B------:R-:W-:Y:S01]  /*6940*/  F2FP.SATFINITE.RELU.E4M3.F32.PACK_AB_MERGE_C R14, R15, R14, RZ ;  /* 0x0000000e0f0e723e */ /* 0x000fe200048078ff */
[----:B------:R-:W-:Y:S01]  /*6950*/  FFMA R18, R79, R93, R18 ;  /* 0x0000005d4f127223 */ /* 0x000fe20000000012 */
[----:B------:R-:W-:Y:S01]  /*6960*/  LEA R0, R181, UR49, 0x3 ;  /* 0x00000031b5007c11 */ /* 0x000fe2000f8e18ff */
[----:B------:R-:W-:Y:S01]  /*6970*/  FFMA R19, R79, R94, R19 ;  /* 0x0000005e4f137223 */ /* 0x000fe20000000013 */
[----:B------:R-:W-:Y:S01]  /*6980*/  F2FP.SATFINITE.RELU.E4M3.F32.PACK_AB_MERGE_C R86, R9, R8, R14 ;  /* 0x000000080956723e */ /* 0x000fe2000480780e */
[C---:B------:R-:W-:Y:S01]  /*6990*/  FFMA R16, R79.reuse, R95, R16 ;  /* 0x0000005f4f107223 */ /* 0x040fe20000000010 */
[----:B------:R-:W-:Y:S01]  /*69a0*/  @!P6 SHF.L.U32 R3, R180, 0x1f, RZ ;  /* 0x0000001fb403e819 */ /* 0x000fe200000006ff */
[----:B------:R-:W-:Y:S01]  /*69b0*/  FFMA R17, R79, R96, R17 ;  /* 0x000000604f117223 */ /* 0x000fe20000000011 */
[----:B------:R-:W-:Y:S01]  /*69c0*/  F2FP.SATFINITE.RELU.E4M3.F32.PACK_AB_MERGE_C R18, R19, R18, RZ ;  /* 0x000000121312723e */ /* 0x000fe200048078ff */
[C---:B------:R-:W-:Y:S01]  /*69d0*/  FFMA R22, R79.reuse, R97, R22 ;  /* 0x000000614f167223 */ /* 0x040fe20000000016 */
[C---:B------:R-:W-:Y:S01]  /*69e0*/  FFMA R23, R79.reuse, R98, R23 ;  /* 0x000000624f177223 */ /* 0x040fe20000000017 */
[----:B------:R-:W-:Y:S01]  /*69f0*/  FFMA R20, R79, R99, R20 ;  /* 0x000000634f147223 */ /* 0x000fe20000000014 */
[----:B------:R-:W-:Y:S01]  /*6a00*/  F2FP.SATFINITE.RELU.E4M3.F32.PACK_AB_MERGE_C R87, R13, R12, R18 ;  /* 0x0000000c0d57723e */ /* 0x000fe20004807812 */
[C---:B------:R-:W-:Y:S01]  /*6a10*/  FFMA R21, R79.reuse, R100, R21 ;  /* 0x000000644f157223 */ /* 0x040fe20000000015 */
[----:B------:R-:W-:Y:S01]  /*6a20*/  FFMA R26, R79, R101, R26 ;  /* 0x000000654f1a7223 */ /* 0x000fe2000000001a */
[----:B------:R-:W-:Y:S01]  /*6a30*/  F2FP.SATFINITE.RELU.E4M3.F32.PACK_AB_MERGE_C R22, R23, R22, RZ ;  /* 0x000000161716723e */ /* 0x000fe200048078ff */
[C---:B------:R-:W-:Y:S01]  /*6a40*/  FFMA R27, R79.reuse, R102, R27 ;  /* 0x000000664f1b7223 */ /* 0x040fe2000000001b */
[C---:B------:R-:W-:Y:S01]  /*6a50*/  FFMA R24, R79.reuse, R103, R24 ;  /* 0x000000674f187223 */ /* 0x040fe20000000018 */
[----:B------:R-:W-:Y:S01]  /*6a60*/  FFMA R25, R79, R104, R25 ;  /* 0x000000684f197223 */ /* 0x000fe20000000019 */
[----:B------:R-:W-:Y:S01]  /*6a70*/  F2FP.SATFINITE.RELU.E4M3.F32.PACK_AB_MERGE_C R16, R17, R16, R22 ;  /* 0x000000101110723e */ /* 0x000fe20004807816 */
        /* <DEDUP_REMOVED lines=18> */
[----:B------:R1:W-:Y:S01]  /*6ba0*/  STS.128 [R171+UR49+0x8200], R84 ;  /* 0x00820054ab007988 */ /* 0x0003e20008000c31 */
[----:B------:R-:W-:Y:S01]  /*6bb0*/  F2FP.SATFINITE.RELU.E4M3.F32.PACK_AB_MERGE_C R38, R39, R38, RZ ;  /* 0x000000262726723e */ /* 0x000fe200048078ff */
[C---:B------:R-:W-:Y:S01]  /*6bc0*/  FFMA R42, R79.reuse, R117, R42 ;  /* 0x000000754f2a7223 */ /* 0x040fe2000000002a */
[C---:B------:R-:W-:Y:S01]  /*6bd0*/  FFMA R43, R79.reuse, R118, R43 ;  /* 0x000000764f2b7223 */ /* 0x040fe2000000002b */
[----:B------:R-:W-:Y:S01]  /*6be0*/  FFMA R40, R79, R119, R40 ;  /* 0x000000774f287223 */ /* 0x000fe20000000028 */
[----:B------:R-:W-:Y:S01]  /*6bf0*/  F2FP.SATFINITE.RELU.E4M3.F32.PACK_AB_MERGE_C R32, R33, R32, R38 ;  /* 0x000000202120723e */ /* 0x000fe20004807826 */
[----:B------:R-:W-:Y:S01]  /*6c00*/  FFMA R41, R79, R120, R41 ;  /* 0x000000784f297223 */ /* 0x000fe20000000029 */
[--C-:B------:R-:W-:Y:S01]  /*6c10*/  HADD2.F32 R125, -RZ, R126.reuse.H0_H0 ;  /* 0x2000007eff7d7230 */ /* 0x100fe20000004100 */
[----:B------:R-:W-:Y:S01]  /*6c20*/  F2FP.SATFINITE.RELU.E4M3.F32.PACK_AB_MERGE_C R42, R43, R42, RZ ;  /* 0x0000002a2b2a723e */ /* 0x000fe200048078ff */
[C---:B------:R-:W-:Y:S01]  /*6c30*/  FFMA R46, R79.reuse, R121, R46 ;  /* 0x000000794f2e7223 */ /* 0x040fe2000000002e */
[----:B------:R-:W-:Y:S02]  /*6c40*/  HADD2.F32 R126, -RZ, R126.H1_H1 ;  /* 0x3000007eff7e7230 */ /* 0x000fe40000004100 */
[----:B------:R-:W-:Y:S01]  /*6c50*/  FFMA R47, R79, R122, R47 ;  /* 0x0000007a4f2f7223 */ /* 0x000fe2000000002f */
[----:B------:R-:W-:Y:S01]  /*6c60*/  F2FP.SATFINITE.RELU.E4M3.F32.PACK_AB_MERGE_C R33, R37, R36, R42 ;  /* 0x000000242521723e */ /* 0x000fe2000480782a */
[C---:B------:R-:W-:Y:S01]  /*6c70*/  FFMA R44, R79.reuse, R123, R44 ;  /* 0x0000007b4f2c7223 */ /* 0x040fe2000000002c */
[C---:B------:R-:W-:Y:S01]  /*6c80*/  FFMA R45, R79.reuse, R124, R45 ;  /* 0x0000007c4f2d7223 */ /* 0x040fe2000000002d */
[C---:B------:R-:W-:Y:S01]  /*6c90*/  FFMA R50, R79.reuse, R125, R50 ;  /* 0x0000007d4f327223 */ /* 0x040fe20000000032 */
[C---:B------:R-:W-:Y:S01]  /*6ca0*/  FFMA R51, R79.reuse, R126, R51 ;  /* 0x0000007e4f337223 */ /* 0x040fe20000000033 */
[C---:B------:R-:W-:Y:S01]  /*6cb0*/  FFMA R48, R79.reuse, R127, R48 ;  /* 0x0000007f4f307223 */ /* 0x040fe20000000030 */
[C---:B------:R-:W-:Y:S01]  /*6cc0*/  FFMA R49, R79.reuse, R128, R49 ;  /* 0x000000804f317223 */ /* 0x040fe20000000031 */
[--C-:B------:R-:W-:Y:S02]  /*6cd0*/  HADD2.F32 R133, -RZ, R134.reuse.H0_H0 ;  /* 0x20000086ff857230 */ /* 0x100fe40000004100 */
[C---:B------:R-:W-:Y:S01]  /*6ce0*/  FFMA R54, R79.reuse, R129, R54 ;  /* 0x000000814f367223 */ /* 0x040fe20000000036 */
[----:B------:R-:W-:Y:S02]  /*6cf0*/  HADD2.F32 R134, -RZ, R134.H1_H1 ;  /* 0x30000086ff867230 */ /* 0x000fe40000004100 */
[C---:B------:R-:W-:Y:S01]  /*6d00*/  FFMA R55, R79.reuse, R130, R55 ;  /* 0x000000824f377223 */ /* 0x040fe20000000037 */
[C---:B------:R-:W-:Y:S01]  /*6d10*/  FFMA R52, R79.reuse, R131, R52 ;  /* 0x000000834f347223 */ /* 0x040fe20000000034 */
[C---:B------:R-:W-:Y:S01]  /*6d20*/  FFMA R53, R79.reuse, R132, R53 ;  /* 0x000000844f357223 */ /* 0x040fe20000000035 */
[C---:B------:R-:W-:Y:S01]  /*6d30*/  FFMA R58, R79.reuse, R133, R58 ;  /* 0x000000854f3a7223 */ /* 0x040fe2000000003a */
[C---:B------:R-:W-:Y:S01]  /*6d40*/  FFMA R59, R79.reuse, R134, R59 ;  /* 0x000000864f3b7223 */ /* 0x040fe2000000003b */
[C---:B------:R-:W-:Y:S01]  /*6d50*/  FFMA R56, R79.reuse, R135, R56 ;  /* 0x000000874f387223 */ /* 0x040fe20000000038 */
[----:B------:R-:W-:Y:S01]  /*6d60*/  SHF.L.U32 R135, R176, 0x4, RZ ;  /* 0x00000004b0877819 */ /* 0x000fe200000006ff */
[C---:B------:R-:W-:Y:S01]  /*6d70*/  FFMA R57, R79.reuse, R136, R57 ;  /* 0x000000884f397223 */ /* 0x040fe20000000039 */
[C---:B------:R-:W-:Y:S01]  /*6d80*/  FFMA R62, R79.reuse, R137, R62 ;  /* 0x000000894f3e7223 */ /* 0x040fe2000000003e */
[----:B------:R-:W-:Y:S01]  /*6d90*/  FFMA R63, R79, R138, R63 ;  /* 0x0000008a4f3f7223 */ /* 0x000fe2000000003f */
[--C-:B------:R-:W-:Y:S01]  /*6da0*/  HADD2.F32 R64, -RZ, R65.reuse.H0_H0 ;  /* 0x20000041ff407230 */ /* 0x100fe20000004100 */
[C---:B------:R-:W-:Y:S01]  /*6db0*/  IADD3 R138, PT, PT, R186.reuse, R135, RZ ;  /* 0x00000087ba8a7210 */ /* 0x040fe20007ffe0ff */
[----:B------:R-:W-:Y:S01]  /*6dc0*/  HADD2.F32 R65, -RZ, R65.H1_H1 ;  /* 0x30000041ff417230 */ /* 0x000fe20000004100 */
[----:B------:R-:W-:Y:S01]  /*6dd0*/  F2FP.SATFINITE.RELU.E4M3.F32.PACK_AB_MERGE_C R34, R47, R46, RZ ;  /* 0x0000002e2f22723e */ /* 0x000fe200048078ff */
[--C-:B------:R-:W-:Y:S01]  /*6de0*/  HADD2.F32 R78, -RZ, R80.reuse.H0_H0 ;  /* 0x20000050ff4e7230 */ /* 0x100fe20000004100 */
[----:B------:R-:W-:Y:S01]  /*6df0*/  F2FP.SATFINITE.RELU.E4M3.F32.PACK_AB_MERGE_C R35, R51, R50, RZ ;  /* 0x000000323323723e */ /* 0x000fe200048078ff */
[----:B------:R1:W-:Y:S01]  /*6e00*/  STS.128 [R138+0x8010], R16 ;  /* 0x008010108a007388 */ /* 0x0003e20000000c00 */
[----:B------:R-:W-:Y:S02]  /*6e10*/  HADD2.F32 R80, -RZ, R80.H1_H1 ;  /* 0x30000050ff507230 */ /* 0x000fe40000004100 */
[----:B------:R-:W-:Y:S01]  /*6e20*/  FFMA R60, R79, R64, R60 ;  /* 0x000000404f3c7223 */ /* 0x000fe2000000003c */
[----:B------:R-:W-:Y:S01]  /*6e30*/  SHF.L.U32 R137, R175, 0x4, RZ ;  /* 0x00000004af897819 */ /* 0x000fe200000006ff */
[C---:B------:R-:W-:Y:S01]  /*6e40*/  FFMA R61, R79.reuse, R65, R61 ;  /* 0x000000414f3d7223 */ /* 0x040fe2000000003d */
[C---:B------:R-:W-:Y:S01]  /*6e50*/  FFMA R66, R79.reuse, R78, R66 ;  /* 0x0000004e4f427223 */ /* 0x040fe20000000042 */
[----:B------:R-:W-:Y:S01]  /*6e60*/  FFMA R67, R79, R80, R67 ;  /* 0x000000504f437223 */ /* 0x000fe20000000043 */
[----:B------:R-:W-:Y:S02]  /*6e70*/  F2FP.SATFINITE.RELU.E4M3.F32.PACK_AB_MERGE_C R34, R41, R40, R34 ;  /* 0x000000282922723e */ /* 0x000fe40004807822 */
[----:B------:R-:W-:Y:S02]  /*6e80*/  F2FP.SATFINITE.RELU.E4M3.F32.PACK_AB_MERGE_C R35, R45, R44, R35 ;  /* 0x0000002c2d23723e */ /* 0x000fe40004807823 */
[----:B------:R-:W-:Y:S02]  /*6e90*/  IADD3 R195, PT, PT, R186, R137, RZ ;  /* 0x00000089bac37210 */ /* 0x000fe40007ffe0ff */
[----:B------:R-:W-:Y:S02]  /*6ea0*/  F2FP.SATFINITE.RELU.E4M3.F32.PACK_AB_MERGE_C R54, R55, R54, RZ ;  /* 0x000000363736723e */ /* 0x000fe400048078ff */
[----:B------:R-:W-:Y:S01]  /*6eb0*/  F2FP.SATFINITE.RELU.E4M3.F32.PACK_AB_MERGE_C R58, R59, R58, RZ ;  /* 0x0000003a3b3a723e */ /* 0x000fe200048078ff */
[----:B------:R1:W-:Y:S01]  /*6ec0*/  STS.128 [R195+0x8020], R32 ;  /* 0x00802020c3007388 */ /* 0x0003e20000000c00 */
[----:B------:R-:W-:Y:S02]  /*6ed0*/  F2FP.SATFINITE.RELU.E4M3.F32.PACK_AB_MERGE_C R50, R63, R62, RZ ;  /* 0x0000003e3f32723e */ /* 0x000fe400048078ff */
[----:B------:R-:W-:Y:S02]  /*6ee0*/  F2FP.SATFINITE.RELU.E4M3.F32.PACK_AB_MERGE_C R51, R67, R66, RZ ;  /* 0x000000424333723e */ /* 0x000fe400048078ff */
[----:B------:R-:W-:Y:S02]  /*6ef0*/  SHF.L.U32 R136, R184, 0x4, RZ ;  /* 0x00000004b8887819 */ /* 0x000fe400000006ff */
[----:B------:R-:W-:Y:S02]  /*6f00*/  F2FP.SATFINITE.RELU.E4M3.F32.PACK_AB_MERGE_C R48, R49, R48, R54 ;  /* 0x000000303130723e */ /* 0x000fe40004807836 */
[----:B------:R-:W-:Y:S02]  /*6f10*/  F2FP.SATFINITE.RELU.E4M3.F32.PACK_AB_MERGE_C R49, R53, R52, R58 ;  /* 0x000000343531723e */ /* 0x000fe4000480783a */
[----:B------:R-:W-:Y:S02]  /*6f20*/  F2FP.SATFINITE.RELU.E4M3.F32.PACK_AB_MERGE_C R50, R57, R56, R50 ;  /* 0x000000383932723e */ /* 0x000fe40004807832 */
[----:B------:R-:W-:Y:S02]  /*6f30*/  F2FP.SATFINITE.RELU.E4M3.F32.PACK_AB_MERGE_C R51, R61, R60, R51 ;  /* 0x0000003c3d33723e */ /* 0x000fe40004807833 */
[----:B------:R-:W-:Y:S05]  /*6f40*/  IADD3 R194, PT, PT, R136, R138, RZ ;  /* 0x0000008a88c27210 */ /* 0x000fea0007ffe0ff */
[----:B------:R1:W-:Y:S01]  /*6f50*/  STS.128 [R194+0x8010], R48 ;  /* 0x00801030c2007388 */ /* 0x0003e20000000c00 */
[----:B------:R-:W-:Y:S01]  /*6f60*/  @!PT LDS RZ, [RZ] ;  /* 0x00000000fffff984 */ /* 0x000fe20000000800 */
[----:B------:R-:W-:Y:S01]  /*6f70*/  @!PT LDS RZ, [RZ] ;  /* 0x00000000fffff984 */ /* 0x000fe20000000800 */
[----:B------:R-:W-:Y:S01]  /*6f80*/  @!PT LDS RZ, [RZ] ;  /* 0x00000000fffff984 */ /* 0x000fe20000000800 */
[----:B------:R-:W-:Y:S01]  /*6f90*/  @!PT LDS RZ, [RZ] ;  /* 0x00000000fffff984 */ /* 0x000fe20000000800 */
[----:B------:R2:W-:Y:S07]  /*6fa0*/  MEMBAR.ALL.CTA ;  /* 0x0000000000007992 */ /* 0x0005ee0000008000 */
[----:B--2---:R-:W2:Y:S02]  /*6fb0*/  FENCE.VIEW.ASYNC.S ;  /* 0x00000000000073c6 */ /* 0x004ea40000000000 */
[----:B--2---:R-:W-:Y:S06]  /*6fc0*/  BAR.SYNC.DEFER_BLOCKING 0x1, 0x80 ;  /* 0x0042000000007b1d */ /* 0x004fec0000010000 */
[----:B------:R-:W-:Y:S05]  /*6fd0*/  @P0 BRA `(.L_x_103) ;  /* 0x0000000000280947 */ /* 0x000fea0003800000 */
[----:B------:R-:W-:Y:S02]  /*6fe0*/  UIADD3 UR4, UPT, UPT, UR49, 0x8200, URZ ;  /* 0x0000820031047890 */ /* 0x000fe4000fffe0ff */
[----:B------:R-:W-:Y:S01]  /*6ff0*/  UIADD3 UR6, UP0, UPT, UR52, 0x680, URZ ;  /* 0x0000068034067890 */ /* 0x000fe2000ff1e0ff */
[----:B------:R-:W-:Y:S03]  /*7000*/  UMOV UR43, UR36 ;  /* 0x00000024002b7c82 */ /* 0x000fe60008000000 */
[----:B------:R-:W-:Y:S01]  /*7010*/  MOV R189, UR4 ;  /* 0x0000000400bd7c02 */ /* 0x000fe20008000f00 */
[----:B------:R-:W-:Y:S03]  /*7020*/  UIADD3.X UR7, UPT, UPT, URZ, UR53, URZ, UP0, !UPT ;  /* 0x00000035ff077290 */ /* 0x000fe600087fe4ff */
[----:B------:R-:W-:Y:S11]  /*7030*/  R2UR UR40, R189 ;  /* 0x00000000bd2872ca */ /* 0x000ff600000e0000 */
[----:B------:R-:W-:Y:S02]  /*7040*/  @!UPT UIADD3 URZ, UPT, UPT, URZ, URZ, URZ ;  /* 0x000000fffffff290 */ /* 0x000fe4000fffe0ff */
[----:B------:R2:W-:Y:S01]  /*7050*/  UTMASTG.3D [UR40], [UR6] ;  /* 0x00000028060073b5 */ /* 0x0005e20008010000 */
[----:B------:R0:W-:Y:S01]  /*7060*/  UTMACMDFLUSH ;  /* 0x00000000000079b7 */ /* 0x0001e20000000000 */
[----:B--2---:R-:W-:Y:S04]  /*7070*/  DEPBAR.LE SB0, 0x1 ;  /* 0x000080400000791a */ /* 0x004fe80000000000 */
.L_x_103:
[----:B------:R-:W-:Y:S05]  /*7080*/  BSYNC.RECONVERGENT B0 ;  /* 0x0000000000007941 */ /* 0x000fea0003800200 */
.L_x_102:
[----:B------:R-:W-:Y:S06]  /*7090*/  BAR.SYNC.DEFER_BLOCKING 0x1, 0x80 ;  /* 0x0042000000007b1d */ /* 0x000fec0000010000 */
[----:B------:R-:W2:Y:S01]  /*70a0*/  @!P6 SYNCS.PHASECHK.TRANS64.TRYWAIT P0, [R0+URZ+0x70], R3 ;  /* 0x000070030000e5a7 */ /* 0x000ea200080011ff */
[----:B------:R-:W-:Y:S01]  /*70b0*/  BSSY B1, `(.L_x_104) ;  /* 0x0000024000017945 */ /* 0x000fe20003800000 */
[----:B--2---:R-:W-:Y:S03]  /*70c0*/  @!P6 SEL R196, RZ, 0x1, !P0 ;  /* 0x00000001ffc4e807 */ /* 0x004fe60004000000 */
[----:B------:R-:W-:Y:S05]  /*70d0*/  @P6 BRA `(.L_x_105) ;  /* 0x0000000000846947 */ /* 0x000fea0003800000 */
[----:B------:R-:W-:Y:S01]  /*70e0*/  ISETP.NE.AND P1, PT, R197, RZ, PT ;  /* 0x000000ffc500720c */ /* 0x000fe20003f25270 */
[----:B------:R-:W-:Y:S01]  /*70f0*/  BSSY B0, `(.L_x_106) ;  /* 0x000000a000007945 */ /* 0x000fe20003800000 */
[----:B------:R-:W-:Y:S11]  /*7100*/  ISETP.NE.AND P0, PT, R196, RZ, PT ;  /* 0x000000ffc400720c */ /* 0x000ff60003f05270 */
[----:B------:R-:W-:Y:S04]  /*7110*/  @P1 IMAD R3, R181, 0x2000, R186 ;  /* 0x00002000b5031824 */ /* 0x000fe800078e02ba */
[C---:B------:R-:W-:Y:S01]  /*7120*/  @P1 IMAD.IADD R7, R3.reuse, 0x1, R135 ;  /* 0x0000000103071824 */ /* 0x040fe200078e0287 */
[----:B------:R-:W-:Y:S03]  /*7130*/  @P1 IADD3 R6, PT, PT, R3, R137, RZ ;  /* 0x0000008903061210 */ /* 0x000fe60007ffe0ff */
[----:B------:R-:W-:Y:S01]  /*7140*/  @P1 IMAD.IADD R5, R136, 0x1, R7 ;  /* 0x0000000188051824 */ /* 0x000fe200078e0207 */
[----:B------:R-:W-:Y:S06]  /*7150*/  @P0 BRA `(.L_x_107) ;  /* 0x00000000000c0947 */ /* 0x000fec0003800000 */
[----:B------:R-:W-:Y:S04]  /*7160*/  SHF.L.U32 R4, R180, 0x1f, RZ ;  /* 0x0000001fb4047819 */ /* 0x000fe800000006ff */
[----:B------:R-:W2:Y:S02]  /*7170*/  SYNCS.PHASECHK.TRANS64.TRYWAIT P0, [R0+URZ+0x70], R4 ;  /* 0x00007004000075a7 */ /* 0x000ea400080011ff */
[----:B--2---:R-:W-:Y:S05]  /*7180*/  @!P0 BRA `(.L_x_108) ;  /* 0x0000004c00208947 */ /* 0x004fea0003800000 */
.L_x_107:
[----:B------:R-:W-:Y:S05]  /*7190*/  BSYNC B0 ;  /* 0x0000000000007941 */ /* 0x000fea0003800000 */
.L_x_106:
[----:B------:R-:W-:Y:S01]  /*71a0*/  ISETP.NE.AND P0, PT, R197, RZ, PT ;  /* 0x000000ffc500720c */ /* 0x000fe20003f05270 */
[----:B------:R-:W-:Y:S11]  /*71b0*/  VIADD R181, R181, 0x1 ;  /* 0x00000001b5b57836 */ /* 0x000ff60000000000 */
[----:B------:R-:W-:Y:S01]  /*71c0*/  @!UPT UIADD3 URZ, UPT, UPT, URZ, URZ, URZ ;  /* 0x000000fffffff290 */ /* 0x000fe2000fffe0ff */
[----:B------:R3:W4:Y:S04]  /*71d0*/  @P0 LDS.128 R140, [R3] ;  /* 0x00000000038c0984 */ /* 0x0007280000000c00 */
[----:B------:R1:W1:Y:S04]  /*71e0*/  @P0 LDS.128 R148, [R6+0x20] ;  /* 0x0000200006940984 */ /* 0x0002680000000c00 */
        /* <DEDUP_REMOVED lines=10> */
[----:B---3--:R-:W-:Y:S02]  /*7290*/  VIADD R3, R0, 0x90 ;  /* 0x0000009000037836 */ /* 0x008fe40000000000 */
[----:B--2---:R-:W-:Y:S05]  /*72a0*/  IMAD.U32 R0, RZ, RZ, UR37 ;  /* 0x00000025ff007e24 */ /* 0x004fea000f8e00ff */
[----:B------:R-:W-:Y:S04]  /*72b0*/  PRMT R0, R0, 0x654, R3 ;  /* 0x0000065400007816 */ /* 0x000fe80000000003 */
[----:B-----5:R2:W-:Y:S02]  /*72c0*/  SYNCS.ARRIVE.TRANS64.RED.A1T0 RZ, [R0+URZ], RZ ;  /* 0x000000ff00ff79a7 */ /* 0x0205e400081004ff */
[----:B--2---:R-:W-:Y:S04]  /*72d0*/  SEL R0, RZ, 0x1, P0 ;  /* 0x00000001ff007807 */ /* 0x004fe80000000000 */
[----:B-1--4-:R-:W-:Y:S02]  /*72e0*/  LOP3.LUT R180, R180, R0, RZ, 0x3c, !PT ;  /* 0x00000000b4b47212 */ /* 0x012fe400078e3cff */
.L_x_105:
[----:B------:R-:W-:Y:S05]  /*72f0*/  BSYNC B1 ;  /* 0x0000000000017941 */ /* 0x000fea0003800000 */
.L_x_104:
[----:B------:R-:W-:Y:S01]  /*7300*/  VIADD R0, R157, 0x40 ;  /* 0x000000409d007836 */ /* 0x000fe20000000000 */
[----:B------:R-:W-:Y:S04]  /*7310*/  BSSY.RECONVERGENT B6, `(.L_x_109) ;  /* 0x0000015000067945 */ /* 0x000fe80003800200 */
[----:B------:R-:W-:Y:S04]  /*7320*/  SHF.R.U32.HI R0, RZ, 0x15, R0 ;  /* 0x00000015ff007819 */ /* 0x000fe80000011600 */
[----:B------:R-:W-:Y:S11]  /*7330*/  LOP3.LUT P0, RZ, R0, 0x3, R172, 0x48, !PT ;  /* 0x0000000300ff7812 */ /* 0x000ff600078048ac */
[----:B------:R-:W-:Y:S02]  /*7340*/  @!UPT UIADD3 URZ, UPT, UPT, URZ, URZ, URZ ;  /* 0x000000fffffff290 */ /* 0x000fe4000fffe0ff */
[----:B------:R-:W-:Y:S05]  /*7350*/  @!P0 BRA `(.L_x_110) ;  /* 0x0000000000408947 */ /* 0x000fea0003800000 */
[----:B------:R-:W2:Y:S01]  /*7360*/  LDCU.64 UR8, c[0x4][0x78] ;  /* 0x01000f00ff0877ac */ /* 0x000ea20008000a00 */
[----:B------:R-:W-:Y:S01]  /*7370*/  MOV R15, 0x0 ;  /* 0x00000000000f7802 */ /* 0x000fe20000000f00 */
[----:B------:R-:W-:Y:S02]  /*7380*/  HFMA2 R12, -RZ, RZ, 0, 5.9604644775390625e-08 ;  /* 0x00000001ff0c7431 */ /* 0x000fe400000001ff */
[----:B------:R-:W-:Y:S02]  /*7390*/  IMAD.MOV.U32 R8, RZ, RZ, 0x192 ;  /* 0x00000192ff087424 */ /* 0x000fe400078e00ff */
[----:B------:R-:W-:Y:S01]  /*73a0*/  IMAD.MOV.U32 R13, RZ, RZ, RZ ;  /* 0x000000ffff0d7224 */ /* 0x000fe200078e00ff */
[----:B------:R-:W3:Y:S01]  /*73b0*/  LDCU.64 UR6, c[0x4][0x80] ;  /* 0x01001000ff0677ac */ /* 0x000ee20008000a00 */
[----:B------:R-:W4:Y:S01]  /*73c0*/  LDC.64 R14, c[0x4][R15] ;  /* 0x010000000f0e7b82 */ /* 0x000f220000000a00 */
[----:B------:R-:W5:Y:S01]  /*73d0*/  LDCU.64 UR4, c[0x4][0x18] ;  /* 0x01000300ff0477ac */ /* 0x000f620008000a00 */
[----:B--2---:R-:W-:Y:S01]  /*73e0*/  MOV R5, UR9 ;  /* 0x0000000900057c02 */ /* 0x004fe20008000f00 */
[----:B------:R-:W-:Y:S01]  /*73f0*/  IMAD.U32 R4, RZ, RZ, UR8 ;  /* 0x00000008ff047e24 */ /* 0x000fe2000f8e00ff */
[----:B---3--:R-:W-:Y:S01]  /*7400*/  MOV R7, UR7 ;  /* 0x0000000700077c02 */ /* 0x008fe20008000f00 */
[----:B------:R-:W-:Y:S01]  /*7410*/  IMAD.U32 R6, RZ, RZ, UR6 ;  /* 0x00000006ff067e24 */ /* 0x000fe2000f8e00ff */
[----:B-----5:R-:W-:Y:S01]  /*7420*/  MOV R11, UR5 ;  /* 0x00000005000b7c02 */ /* 0x020fe20008000f00 */
[----:B------:R-:W-:Y:S02]  /*7430*/  IMAD.U32 R10, RZ, RZ, UR4 ;  /* 0x00000004ff0a7e24 */ /* 0x000fe4000f8e00ff */
[----:B------:R-:W-:Y:S07]  /*7440*/  LEPC R20, `(.L_x_110) ;  /* 0x000000001014794e */ /* 0x000fee0000000000 */
[----:B-1--4-:R-:W-:Y:S05]  /*7450*/  CALL.ABS.NOINC R14 ;  /* 0x000000000e007343 */ /* 0x012fea0003c00000 */
.L_x_110:
[----:B------:R-:W-:Y:S05]  /*7460*/  BSYNC.RECONVERGENT B6 ;  /* 0x0000000000067941 */ /* 0x000fea0003800200 */
.L_x_109:
[----:B------:R-:W-:Y:S01]  /*7470*/  F2FP.F16.E4M3.UNPACK_B R4, R140.H1 ;  /* 0x0000008cff04723e */ /* 0x000fe200030006ff */
[----:B------:R-:W-:Y:S05]  /*7480*/  WARPSYNC.ALL ;  /* 0x0000000000007948 */ /* 0x000fea0003800000 */
[----:B------:R-:W-:Y:S01]  /*7490*/  R2UR UR4, R157 ;  /* 0x000000009d0472ca */ /* 0x000fe200000e0000 */
[--C-:B------:R-:W-:Y:S01]  /*74a0*/  HADD2.F32 R81, -RZ, R4.reuse.H0_H0 ;  /* 0x20000004ff517230 */ /* 0x100fe20000004100 */
[-C--:B------:R-:W-:Y:S01]  /*74b0*/  F2FP.F16.E4M3.UNPACK_B R0, R141.reuse ;  /* 0x0000008dff00723e */ /* 0x080fe200020006ff */
[----:B------:R-:W-:Y:S01]  /*74c0*/  HADD2.F32 R82, -RZ, R4.H1_H1 ;  /* 0x30000004ff527230 */ /* 0x000fe20000004100 */
[----:B------:R-:W-:Y:S01]  /*74d0*/  F2FP.F16.E4M3.UNPACK_B R4, R142.H1 ;  /* 0x0000008eff04723e */ /* 0x000fe200030006ff */
[----:B------:R-:W-:Y:S01]  /*74e0*/  BSSY.RECONVERGENT B0, `(.L_x_111) ;  /* 0x0000116000007945 */ /* 0x000fe20003800200 */
[----:B------:R-:W-:Y:S01]  /*74f0*/  F2FP.F16.E4M3.UNPACK_B R3, R140 ;  /* 0x0000008cff03723e */ /* 0x000fe200020006ff */
[--C-:B-1----:R-:W-:Y:S01]  /*7500*/  HADD2.F32 R84, -RZ, R0.reuse.H1_H1 ;  /* 0x30000000ff547230 */ /* 0x102fe20000004100 */
[----:B------:R-:W-:Y:S01]  /*7510*/  F2FP.F16.E4M3.UNPACK_B R122, R150.H1 ;  /* 0x00000096ff7a723e */ /* 0x000fe200030006ff */
[----:B------:R-:W-:Y:S01]  /*7520*/  HADD2.F32 R83, -RZ, R0.H0_H0 ;  /* 0x20000000ff537230 */ /* 0x000fe20000004100 */
[----:B------:R-:W-:Y:S01]  /*7530*/  F2FP.F16.E4M3.UNPACK_B R0, R142 ;  /* 0x0000008eff00723e */ /* 0x000fe200020006ff */
[--C-:B------:R-:W-:Y:S01]  /*7540*/  HADD2.F32 R78, -RZ, R3.reuse.H0_H0 ;  /* 0x20000003ff4e7230 */ /* 0x100fe20000004100 */
[----:B------:R-:W-:Y:S01]  /*7550*/  F2FP.F16.E4M3.UNPACK_B R130, R152.H1 ;  /* 0x00000098ff82723e */ /* 0x000fe200030006ff */
[----:B------:R-:W-:Y:S01]  /*7560*/  HADD2.F32 R80, -RZ, R3.H1_H1 ;  /* 0x30000003ff507230 */ /* 0x000fe20000004100 */
[----:B------:R-:W-:Y:S01]  /*7570*/  F2FP.F16.E4M3.UNPACK_B R3, R141.H1 ;  /* 0x0000008dff03723e */ /* 0x000fe200030006ff */
[--C-:B------:R-:W-:Y:S01]  /*7580*/  HADD2.F32 R87, -RZ, R0.reuse.H0_H0 ;  /* 0x20000000ff577230 */ /* 0x100fe20000004100 */
[----:B------:R-:W-:Y:S01]  /*7590*/  ISETP.NE.AND P0, PT, R190, RZ, PT ;  /* 0x000000ffbe00720c */ /* 0x000fe20003f05270 */
[----:B------:R-:W-:Y:S01]  /*75a0*/  HADD2.F32 R88, -RZ, R0.H1_H1 ;  /* 0x30000000ff587230 */ /* 0x000fe20000004100 */
[-C--:B------:R-:W-:Y:S01]  /*75b0*/  F2FP.F16.E4M3.UNPACK_B R0, R143.reuse.H1 ;  /* 0x0000008fff00723e */ /* 0x080fe200030006ff */
[--C-:B------:R-:W-:Y:S01]  /*75c0*/  HADD2.F32 R85, -RZ, R3.reuse.H0_H0 ;  /* 0x20000003ff557230 */ /* 0x100fe20000004100 */
[----:B------:R-:W-:Y:S01]  /*75d0*/  ISETP.NE.AND P6, PT, R198, RZ, PT ;  /* 0x000000ffc600720c */ /* 0x000fe20003fc5270 */
        /* <DEDUP_REMOVED lines=35> */
[----:B------:R-:W1:Y:S01]  /*7810*/  LDTM.x64 R4, tmem[UR4+0x40] ;  /* 0x00004004000479ee */ /* 0x000e620008340000 */
        /* <DEDUP_REMOVED lines=24> */
[----:B------:R-:W-:Y:S02]  /*79a0*/  HADD2.F32 R134, -RZ, R0.H1_H1 ;  /* 0x30000000ff867230 */ /* 0x000fe40000004100 */
        /* <DEDUP_REMOVED lines=72> */
[----:B------:R-:W-:Y:S01]  /*7e30*/  F2FP.F16.E4M3.UNPACK_B R82, R155.H1 ;  /* 0x0000009bff52723e */ /* 0x000fe200030006ff */
[C---:B------:R-:W-:Y:S01]  /*7e40*/  FFMA R4, R79.reuse, R83, R4 ;  /* 0x000000534f047223 */ /* 0x040fe20000000004 */
[C---:B------:R-:W-:Y:S01]  /*7e50*/  FFMA R5, R79.reuse, R84, R5 ;  /* 0x000000544f057223 */ /* 0x040fe20000000005 */
[----:B------:R-:W-:Y:S01]  /*7e60*/  FFMA R10, R79, R85, R10 ;  /* 0x000000554f0a7223 */ /* 0x000fe2000000000a */
[----:B------:R-:W-:Y:S01]  /*7e70*/  F2FP.SATFINITE.RELU.E4M3.F32.PACK_AB_MERGE_C R199, R7, R6, RZ ;  /* 0x0000000607c7723e */ /* 0x000fe200048078ff */
[C---:B------:R-:W-:Y:S01]  /*7e80*/  FFMA R11, R79.reuse, R86, R11 ;  /* 0x000000564f0b7223 */ /* 0x040fe2000000000b */
[----:B------:R-:W-:Y:S01]  /*7e90*/  F2FP.F16.E4M3.UNPACK_B R7, R155 ;  /* 0x0000009bff07723e */ /* 0x000fe200020006ff */
        /* <DEDUP_REMOVED lines=63> */
[--C-:B------:R-:W-:Y:S02]  /*8290*/  HADD2.F32 R64, -RZ, R65.reuse.H0_H0 ;  /* 0x20000041ff407230 */ /* 0x100fe40000004100 */
[----:B------:R-:W-:Y:S01]  /*82a0*/  FFMA R55, R79, R130, R55 ;  /* 0x000000824f377223 */ /* 0x000fe20000000037 */
[----:B------:R-:W-:Y:S01]  /*82b0*/  F2FP.SATFINITE.RELU.E4M3.F32.PACK_AB_MERGE_C R19, R35, R34, RZ ;  /* 0x000000222313723e */ /* 0x000fe200048078ff */
[C---:B------:R-:W-:Y:S01]  /*82c0*/  FFMA R52, R79.reuse, R131, R52 ;  /* 0x000000834f347223 */ /* 0x040fe20000000034 */
[----:B------:R-:W-:Y:S02]  /*82d0*/  HADD2.F32 R65, -RZ, R65.H1_H1 ;  /* 0x30000041ff417230 */ /* 0x000fe40000004100 */
[C---:B------:R-:W-:Y:S01]  /*82e0*/  FFMA R53, R79.reuse, R132, R53 ;  /* 0x000000844f357223 */ /* 0x040fe20000000035 */
[--C-:B------:R-:W-:Y:S02]  /*82f0*/  HADD2.F32 R78, -RZ, R80.reuse.H0_H0 ;  /* 0x20000050ff4e7230 */ /* 0x100fe40000004100 */
[C---:B------:R-:W-:Y:S01]  /*8300*/  FFMA R58, R79.reuse, R133, R58 ;  /* 0x000000854f3a7223 */ /* 0x040fe2000000003a */
[----:B------:R-:W-:Y:S02]  /*8310*/  HADD2.F32 R80, -RZ, R80.H1_H1 ;  /* 0x30000050ff507230 */ /* 0x000fe40000004100 */
[----:B------:R-:W-:Y:S01]  /*8320*/  FFMA R59, R79, R134, R59 ;  /* 0x000000864f3b7223 */ /* 0x000fe2000000003b */
[--C-:B------:R-:W-:Y:S01]  /*8330*/  HADD2.F32 R6, -RZ, R7.reuse.H0_H0 ;  /* 0x20000007ff067230 */ /* 0x100fe20000004100 */
[----:B------:R-:W-:Y:S01]  /*8340*/  F2FP.SATFINITE.RELU.E4M3.F32.PACK_AB_MERGE_C R19, R29, R28, R19 ;  /* 0x0000001c1d13723e */ /* 0x000fe20004807813 */
[C---:B------:R-:W-:Y:S01]  /*8350*/  FFMA R56, R79.reuse, R64, R56 ;  /* 0x000000404f387223 */ /* 0x040fe20000000038 */
[----:B------:R-:W-:Y:S02]  /*8360*/  HADD2.F32 R7, -RZ, R7.H1_H1 ;  /* 0x30000007ff077230 */ /* 0x000fe40000004100 */
[----:B------:R-:W-:Y:S01]  /*8370*/  FFMA R57, R79, R65, R57 ;  /* 0x000000414f397223 */ /* 0x000fe20000000039 */
[--C-:B------:R-:W-:Y:S01]  /*8380*/  HADD2.F32 R81, -RZ, R82.reuse.H0_H0 ;  /* 0x20000052ff517230 */ /* 0x100fe20000004100 */
[----:B------:R1:W-:Y:S01]  /*8390*/  STS.128 [R138+0xa010], R16 ;  /* 0x00a010108a007388 */ /* 0x0003e20000000c00 */
[----:B------:R-:W-:Y:S01]  /*83a0*/  F2FP.SATFINITE.RELU.E4M3.F32.PACK_AB_MERGE_C R38, R39, R38, RZ ;  /* 0x000000262726723e */ /* 0x000fe200048078ff */
[----:B------:R-:W-:Y:S01]  /*83b0*/  FFMA R62, R79, R78, R62 ;  /* 0x0000004e4f3e7223 */ /* 0x000fe2000000003e */
[----:B------:R-:W-:Y:S01]  /*83c0*/  F2FP.SATFINITE.RELU.E4M3.F32.PACK_AB_MERGE_C R42, R43, R42, RZ ;  /* 0x0000002a2b2a723e */ /* 0x000fe200048078ff */
[----:B------:R-:W-:Y:S02]  /*83d0*/  HADD2.F32 R82, -RZ, R82.H1_H1 ;  /* 0x30000052ff527230 */ /* 0x000fe40000004100 */
[----:B------:R-:W-:Y:S01]  /*83e0*/  FFMA R63, R79, R80, R63 ;  /* 0x000000504f3f7223 */ /* 0x000fe2000000003f */
[----:B------:R-:W-:Y:S01]  /*83f0*/  F2FP.SATFINITE.RELU.E4M3.F32.PACK_AB_MERGE_C R34, R47, R46, RZ ;  /* 0x0000002e2f22723e */ /* 0x000fe200048078ff */
[----:B------:R-:W-:Y:S01]  /*8400*/  FFMA R60, R79, R6, R60 ;  /* 0x000000064f3c7223 */ /* 0x000fe2000000003c */
[----:B------:R-:W-:Y:S01]  /*8410*/  F2FP.SATFINITE.RELU.E4M3.F32.PACK_AB_MERGE_C R35, R51, R50, RZ ;  /* 0x000000323323723e */ /* 0x000fe200048078ff */
[C---:B------:R-:W-:Y:S01]  /*8420*/  FFMA R61, R79.reuse, R7, R61 ;  /* 0x000000074f3d7223 */ /* 0x040fe2000000003d */
[----:B------:R-:W-:Y:S01]  /*8430*/  FFMA R66, R79, R81, R66 ;  /* 0x000000514f427223 */ /* 0x000fe20000000042 */
[----:B------:R-:W-:Y:S01]  /*8440*/  F2FP.SATFINITE.RELU.E4M3.F32.PACK_AB_MERGE_C R32, R33, R32, R38 ;  /* 0x000000202120723e */ /* 0x000fe20004807826 */
[----:B------:R-:W-:Y:S01]  /*8450*/  FFMA R67, R79, R82, R67 ;  /* 0x000000524f437223 */ /* 0x000fe20000000043 */
[----:B------:R-:W-:Y:S02]  /*8460*/  F2FP.SATFINITE.RELU.E4M3.F32.PACK_AB_MERGE_C R33, R37, R36, R42 ;  /* 0x000000242521723e */ /* 0x000fe4000480782a */
[----:B------:R-:W-:Y:S02]  /*8470*/  F2FP.SATFINITE.RELU.E4M3.F32.PACK_AB_MERGE_C R34, R41, R40, R34 ;  /* 0x000000282922723e */ /* 0x000fe40004807822 */
[----:B------:R-:W-:Y:S02]  /*8480*/  F2FP.SATFINITE.RELU.E4M3.F32.PACK_AB_MERGE_C R35, R45, R44, R35 ;  /* 0x0000002c2d23723e */ /* 0x000fe40004807823 */
[----:B------:R-:W-:Y:S02]  /*8490*/  F2FP.SATFINITE.RELU.E4M3.F32.PACK_AB_MERGE_C R54, R55, R54, RZ ;  /* 0x000000363736723e */ /* 0x000fe400048078ff */
[----:B------:R-:W-:Y:S01]  /*84a0*/  F2FP.SATFINITE.RELU.E4M3.F32.PACK_AB_MERGE_C R58, R59, R58, RZ ;  /* 0x0000003a3b3a723e */ /* 0x000fe200048078ff */
[----:B------:R1:W-:Y:S01]  /*84b0*/  STS.128 [R195+0xa020], R32 ;  /* 0x00a02020c3007388 */ /* 0x0003e20000000c00 */
[----:B------:R-:W-:Y:S02]  /*84c0*/  F2FP.SATFINITE.RELU.E4M3.F32.PACK_AB_MERGE_C R50, R63, R62, RZ ;  /* 0x0000003e3f32723e */ /* 0x000fe400048078ff */
[----:B------:R-:W-:Y:S02]  /*84d0*/  F2FP.SATFINITE.RELU.E4M3.F32.PACK_AB_MERGE_C R51, R67, R66, RZ ;  /* 0x000000424333723e */ /* 0x000fe400048078ff */
[----:B------:R-:W-:Y:S02]  /*84e0*/  F2FP.SATFINITE.RELU.E4M3.F32.PACK_AB_MERGE_C R48, R49, R48, R54 ;  /* 0x000000303130723e */ /* 0x000fe40004807836 */
[----:B------:R-:W-:Y:S02]  /*84f0*/  F2FP.SATFINITE.RELU.E4M3.F32.PACK_AB_MERGE_C R49, R53, R52, R58 ;  /* 0x000000343531723e */ /* 0x000fe4000480783a */
[----:B------:R-:W-:Y:S02]  /*8500*/  F2FP.SATFINITE.RELU.E4M3.F32.PACK_AB_MERGE_C R50, R57, R56, R50 ;  /* 0x000000383932723e */ /* 0x000fe40004807832 */
[----:B------:R-:W-:Y:S05]  /*8510*/  F2FP.SATFINITE.RELU.E4M3.F32.PACK_AB_MERGE_C R51, R61, R60, R51 ;  /* 0x0000003c3d33723e */ /* 0x000fea0004807833 */
        /* <DEDUP_REMOVED lines=9> */
[----:B------:R-:W-:Y:S02]  /*85b0*/  UIADD3 UR8, UP0, UPT, UR52, 0x680, URZ ;  /* 0x0000068034087890 */ /* 0x000fe4000ff1e0ff */
[----:B------:R-:W-:Y:S02]  /*85c0*/  UIADD3 UR5, UPT, UPT, UR41, 0x40, URZ ;  /* 0x0000004029057890 */ /* 0x000fe4000fffe0ff */
[----:B------:R-:W-:Y:S02]  /*85d0*/  UIADD3 UR4, UPT, UPT, UR49, 0xa200, URZ ;  /* 0x0000a20031047890 */ /* 0x000fe4000fffe0ff */
[----:B------:R-:W-:Y:S01]  /*85e0*/  UIADD3.X UR9, UPT, UPT, URZ, UR53, URZ, UP0, !UPT ;  /* 0x00000035ff097290 */ /* 0x000fe200087fe4ff */
[----:B------:R-:W-:Y:S01]  /*85f0*/  UMOV UR6, UR42 ;  /* 0x0000002a00067c82 */ /* 0x000fe20008000000 */
[----:B------:R-:W-:Y:S07]  /*8600*/  UMOV UR7, UR36 ;  /* 0x0000002400077c82 */ /* 0x000fee0008000000 */
[----:B------:R2:W-:Y:S01]  /*8610*/  UTMASTG.3D [UR4], [UR8] ;  /* 0x00000004080073b5 */ /* 0x0005e20008010000 */
[----:B------:R0:W-:Y:S01]  /*8620*/  UTMACMDFLUSH ;  /* 0x00000000000079b7 */ /* 0x0001e20000000000 */
[----:B--2---:R-:W-:Y:S04]  /*8630*/  DEPBAR.LE SB0, 0x1 ;  /* 0x000080400000791a */ /* 0x004fe80000000000 */
.L_x_112:
[----:B------:R-:W-:Y:S05]  /*8640*/  BSYNC.RECONVERGENT B0 ;  /* 0x0000000000007941 */ /* 0x000fea0003800200 */
.L_x_111:
        /* <DEDUP_REMOVED lines=16> */
.L_x_116:
[----:B------:R-:W-:Y:S05]  /*8750*/  BSYNC B0 ;  /* 0x0000000000007941 */ /* 0x000fea0003800000 */
.L_x_115:
[----:B------:R-:W-:Y:S01]  /*8760*/  ISETP.NE.AND P0, PT, R197, RZ, PT ;  /* 0x000000ffc500720c */ /* 0x000fe20003f05270 */
[----:B------:R-:W-:Y:S11]  /*8770*/  VIADD R181, R181, 0x1 ;  /* 0x00000001b5b57836 */ /* 0x000ff60000000000 */
[----:B------:R-:W-:Y:S01]  /*8780*/  @!UPT UIADD3 URZ, UPT, UPT, URZ, URZ, URZ ;  /* 0x000000fffffff290 */ /* 0x000fe2000fffe0ff */
[----:B------:R3:W4:Y:S04]  /*8790*/  @P0 LDS.128 R152, [R3+0x10] ;  /* 0x0000100003980984 */ /* 0x0007280000000c00 */
[----:B------:R1:W1:Y:S04]  /*87a0*/  @P0 LDS.128 R140, [R6] ;  /* 0x00000000068c0984 */ /* 0x0002680000000c00 */
        /* <DEDUP_REMOVED lines=16> */
.L_x_114:
[----:B------:R-:W-:Y:S05]  /*88b0*/  BSYNC B1 ;  /* 0x0000000000017941 */ /* 0x000fea0003800000 */
.L_x_113:
        /* <DEDUP_REMOVED lines=22> */
.L_x_119:
[----:B------:R-:W-:Y:S05]  /*8a20*/  BSYNC.RECONVERGENT B6 ;  /* 0x0000000000067941 */ /* 0x000fea0003800200 */
.L_x_118:
        /* <DEDUP_REMOVED lines=10> */
[----:B------:R-:W-:Y:S01]  /*8ad0*/  ISETP.NE.AND P6, PT, R198, RZ, PT ;  /* 0x000000ffc600720c */ /* 0x000fe20003fc5270 */
[----:B------:R-:W-:Y:S01]  /*8ae0*/  HADD2.F32 R83, -RZ, R0.H0_H0 ;  /* 0x20000000ff537230 */ /* 0x000fe20000004100 */
[----:B------:R-:W-:Y:S01]  /*8af0*/  F2FP.F16.E4M3.UNPACK_B R0, R142 ;  /* 0x0000008eff00723e */ /* 0x000fe200020006ff */
[--C-:B------:R-:W-:Y:S01]  /*8b00*/  HADD2.F32 R78, -RZ, R3.reuse.H0_H0 ;  /* 0x20000003ff4e7230 */ /* 0x100fe20000004100 */
[----:B------:R-:W-:Y:S01]  /*8b10*/  F2FP.F16.E4M3.UNPACK_B R122, R150.H1 ;  /* 0x00000096ff7a723e */ /* 0x000fe200030006ff */
[----:B------:R-:W-:Y:S01]  /*8b20*/  HADD2.F32 R80, -RZ, R3.H1_H1 ;  /* 0x30000003ff507230 */ /* 0x000fe20000004100 */
[----:B------:R-:W-:Y:S01]  /*8b30*/  F2FP.F16.E4M3.UNPACK_B R3, R141.H1 ;  /* 0x0000008dff03723e */ /* 0x000fe200030006ff */
[--C-:B------:R-:W-:Y:S01]  /*8b40*/  HADD2.F32 R87, -RZ, R0.reuse.H0_H0 ;  /* 0x20000000ff577230 */ /* 0x100fe20000004100 */
[----:B------:R-:W-:Y:S01]  /*8b50*/  F2FP.F16.E4M3.UNPACK_B R130, R152.H1 ;  /* 0x00000098ff82723e */ /* 0x000fe200030006ff */
        /* <DEDUP_REMOVED lines=258> */
[----:B------:R-:W-:Y:S02]  /*9b80*/  UIADD3 UR8, UP0, UPT, UR52, 0x680, URZ ;  /* 0x0000068034087890 */ /* 0x000fe4000ff1e0ff */
[----:B------:R-:W-:Y:S02]  /*9b90*/  UIADD3 UR5, UPT, UPT, UR41, 0x80, URZ ;  /* 0x0000008029057890 */ /* 0x000fe4000fffe0ff */
[----:B------:R-:W-:Y:S01]  /*9ba0*/  MOV R189, UR10 ;  /* 0x0000000a00bd7c02 */ /* 0x000fe20008000f00 */
[----:B------:R-:W-:Y:S01]  /*9bb0*/  UIADD3.X UR9, UPT, UPT, URZ, UR53, URZ, UP0, !UPT ;  /* 0x00000035ff097290 */ /* 0x000fe200087fe4ff */
[----:B------:R-:W-:Y:S02]  /*9bc0*/  UMOV UR6, UR42 ;  /* 0x0000002a00067c82 */ /* 0x000fe40008000000 */
[----:B------:R-:W-:Y:S01]  /*9bd0*/  R2UR UR4, R189 ;  /* 0x00000000bd0472ca */ /* 0x000fe200000e0000 */
[----:B------:R-:W-:Y:S11]  /*9be0*/  UMOV UR7, UR36 ;  /* 0x0000002400077c82 */ /* 0x000ff60008000000 */
[----:B------:R-:W-:Y:S01]  /*9bf0*/  @!UPT UIADD3 URZ, UPT, UPT, URZ, URZ, URZ ;  /* 0x000000fffffff290 */ /* 0x000fe2000fffe0ff */
[----:B------:R2:W-:Y:S01]  /*9c00*/  UTMASTG.3D [UR4], [UR8] ;  /* 0x00000004080073b5 */ /* 0x0005e20008010000 */
[----:B------:R0:W-:Y:S01]  /*9c10*/  UTMACMDFLUSH ;  /* 0x00000000000079b7 */ /* 0x0001e20000000000 */
[----:B--2---:R-:W-:Y:S04]  /*9c20*/  DEPBAR.LE SB0, 0x1 ;  /* 0x000080400000791a */ /* 0x004fe80000000000 */
.L_x_121:
[----:B------:R-:W-:Y:S05]  /*9c30*/  BSYNC.RECONVERGENT B0 ;  /* 0x0000000000007941 */ /* 0x000fea0003800200 */
.L_x_120:
        /* <DEDUP_REMOVED lines=16> */
.L_x_125:
[----:B------:R-:W-:Y:S05]  /*9d40*/  BSYNC B0 ;  /* 0x0000000000007941 */ /* 0x000fea0003800000 */
.L_x_124:
        /* <DEDUP_REMOVED lines=21> */
.L_x_123:
[----:B------:R-:W-:Y:S05]  /*9ea0*/  BSYNC B1 ;  /* 0x0000000000017941 */ /* 0x000fea0003800000 */
.L_x_122:
[----:B------:R-:W-:Y:S05]  /*9eb0*/  VIADD R0, R157, 0xc0 ;  /* 0x000000c09d007836 */ /* 0x000fea0000000000 */
        /* <DEDUP_REMOVED lines=20> */
.L_x_127:
[----:B------:R-:W-:Y:S01]  /*a000*/  ISETP.NE.AND P0, PT, R190, RZ, PT ;  /* 0x000000ffbe00720c */ /* 0x000fe20003f05270 */
[----:B------:R-:W-:Y:S05]  /*a010*/  WARPSYNC.ALL ;  /* 0x0000000000007948 */ /* 0x000fea0003800000 */
[----:B------:R-:W-:Y:S01]  /*a020*/  R2UR UR4, R157 ;  /* 0x000000009d0472ca */ /* 0x000fe200000e0000 */
[----:B------:R-:W-:Y:S01]  /*a030*/  BSSY.RECONVERGENT B0, `(.L_x_128) ;  /* 0x000011d000007945 */ /* 0x000fe20003800200 */
[----:B------:R-:W-:Y:S02]  /*a040*/  F2FP.F16.E4M3.UNPACK_B R12, R140 ;  /* 0x0000008cff0c723e */ /* 0x000fe400020006ff */
[----:B------:R-:W-:Y:S02]  /*a050*/  F2FP.F16.E4M3.UNPACK_B R11, R141 ;  /* 0x0000008dff0b723e */ /* 0x000fe400020006ff */
[----:B------:R-:W-:Y:S01]  /*a060*/  F2FP.F16.E4M3.UNPACK_B R10, R142 ;  /* 0x0000008eff0a723e */ /* 0x000fe200020006ff */
[--C-:B------:R-:W-:Y:S01]  /*a070*/  HADD2.F32 R78, -RZ, R12.reuse.H0_H0 ;  /* 0x2000000cff4e7230 */ /* 0x100fe20000004100 */
[----:B------:R-:W-:Y:S01]  /*a080*/  F2FP.F16.E4M3.UNPACK_B R9, R143 ;  /* 0x0000008fff09723e */ /* 0x000fe200020006ff */
[----:B------:R-:W-:Y:S01]  /*a090*/  HADD2.F32 R80, -RZ, R12.H1_H1 ;  /* 0x3000000cff507230 */ /* 0x000fe20000004100 */
[----:B------:R-:W-:Y:S01]  /*a0a0*/  F2FP.F16.E4M3.UNPACK_B R8, R144 ;  /* 0x00000090ff08723e */ /* 0x000fe200020006ff */
[--C-:B------:R-:W-:Y:S01]  /*a0b0*/  HADD2.F32 R83, -RZ, R11.reuse.H0_H0 ;  /* 0x2000000bff537230 */ /* 0x100fe20000004100 */
[----:B------:R-:W-:Y:S01]  /*a0c0*/  F2FP.F16.E4M3.UNPACK_B R7, R145 ;  /* 0x00000091ff07723e */ /* 0x000fe200020006ff */
[----:B-1----:R-:W-:Y:S01]  /*a0d0*/  HADD2.F32 R84, -RZ, R11.H1_H1 ;  /* 0x3000000bff547230 */ /* 0x002fe20000004100 */
[----:B------:R-:W-:Y:S01]  /*a0e0*/  F2FP.F16.E4M3.UNPACK_B R6, R146 ;  /* 0x00000092ff06723e */ /* 0x000fe200020006ff */
[--C-:B------:R-:W-:Y:S01]  /*a0f0*/  HADD2.F32 R87, -RZ, R10.reuse.H0_H0 ;  /* 0x2000000aff577230 */ /* 0x100fe20000004100 */
[----:B------:R-:W-:Y:S01]  /*a100*/  F2FP.F16.E4M3.UNPACK_B R5, R147 ;  /* 0x00000093ff05723e */ /* 0x000fe200020006ff */
[----:B------:R-:W-:Y:S01]  /*a110*/  HADD2.F32 R88, -RZ, R10.H1_H1 ;  /* 0x3000000aff587230 */ /* 0x000fe20000004100 */
[----:B------:R-:W-:Y:S01]  /*a120*/  F2FP.F16.E4M3.UNPACK_B R4, R148 ;  /* 0x00000094ff04723e */ /* 0x000fe200020006ff */
[--C-:B------:R-:W-:Y:S01]  /*a130*/  HADD2.F32 R91, -RZ, R9.reuse.H0_H0 ;  /* 0x20000009ff5b7230 */ /* 0x100fe20000004100 */
[----:B------:R-:W-:Y:S01]  /*a140*/  F2FP.F16.E4M3.UNPACK_B R0, R154 ;  /* 0x0000009aff00723e */ /* 0x000fe200020006ff */
[----:B------:R-:W-:Y:S01]  /*a150*/  HADD2.F32 R92, -RZ, R9.H1_H1 ;  /* 0x30000009ff5c7230 */ /* 0x000fe20000004100 */
        /* <DEDUP_REMOVED lines=8> */
[----:B------:R-:W-:Y:S01]  /*a1e0*/  F2FP.F16.E4M3.UNPACK_B R143, R143.H1 ;  /* 0x0000008fff8f723e */ /* 0x000fe200030006ff */
[--C-:B------:R-:W-:Y:S01]  /*a1f0*/  HADD2.F32 R103, -RZ, R6.reuse.H0_H0 ;  /* 0x20000006ff677230 */ /* 0x100fe20000004100 */
[----:B------:R-:W-:Y:S01]  /*a200*/  R2UR UR5, R193 ;  /* 0x00000000c10572ca */ /* 0x000fe200000e0000 */
[----:B------:R-:W-:Y:S01]  /*a210*/  HADD2.F32 R104, -RZ, R6.H1_H1 ;  /* 0x30000006ff687230 */ /* 0x000fe20000004100 */
[----:B------:R-:W-:Y:S01]  /*a220*/  F2FP.F16.E4M3.UNPACK_B R116, R149 ;  /* 0x00000095ff74723e */ /* 0x000fe200020006ff */
[--C-:B------:R-:W-:Y:S01]  /*a230*/  HADD2.F32 R107, -RZ, R5.reuse.H0_H0 ;  /* 0x20000005ff6b7230 */ /* 0x100fe20000004100 */
[----:B------:R-:W-:Y:S01]  /*a240*/  F2FP.F16.E4M3.UNPACK_B R120, R150 ;  /* 0x00000096ff78723e */ /* 0x000fe200020006ff */
[----:B------:R-:W-:Y:S01]  /*a250*/  HADD2.F32 R108, -RZ, R5.H1_H1 ;  /* 0x30000005ff6c7230 */ /* 0x000fe20000004100 */
[-C--:B------:R-:W-:Y:S01]  /*a260*/  F2FP.F16.E4M3.UNPACK_B R124, R151.reuse ;  /* 0x00000097ff7c723e */ /* 0x080fe200020006ff */
[--C-:B------:R-:W-:Y:S01]  /*a270*/  HADD2.F32 R111, -RZ, R4.reuse.H0_H0 ;  /* 0x20000004ff6f7230 */ /* 0x100fe20000004100 */
[----:B------:R-:W-:Y:S01]  /*a280*/  F2FP.F16.E4M3.UNPACK_B R151, R151.H1 ;  /* 0x00000097ff97723e */ /* 0x000fe200030006ff */
[----:B------:R-:W-:Y:S01]  /*a290*/  HADD2.F32 R112, -RZ, R4.H1_H1 ;  /* 0x30000004ff707230 */ /* 0x000fe20000004100 */
[----:B------:R-:W-:Y:S01]  /*a2a0*/  F2FP.F16.E4M3.UNPACK_B R128, R152 ;  /* 0x00000098ff80723e */ /* 0x000fe200020006ff */
[----:B------:R-:W1:Y:S01]  /*a2b0*/  LDTM.x64 R4, tmem[UR4+0xc0] ;  /* 0x0000c004000479ee */ /* 0x000e620008340000 */
[----:B------:R-:W-:Y:S01]  /*a2c0*/  NOP ;  /* 0x0000000000007918 */ /* 0x000fe20000000000 */
[--C-:B------:R-:W-:Y:S01]  /*a2d0*/  HADD2.F32 R81, -RZ, R140.reuse.H0_H0 ;  /* 0x2000008cff517230 */ /* 0x100fe20000004100 */
[----:B------:R-:W-:Y:S01]  /*a2e0*/  UIADD3 UR5, UPT, UPT, UR5, 0xf0, URZ ;  /* 0x000000f005057890 */ /* 0x000fe2000fffe0ff */
[----:B------:R-:W-:Y:S01]  /*a2f0*/  HADD2.F32 R82, -RZ, R140.H1_H1 ;  /* 0x3000008cff527230 */ /* 0x000fe20000004100 */
[----:B------:R-:W-:Y:S01]  /*a300*/  F2FP.F16.E4M3.UNPACK_B R137, R155 ;  /* 0x0000009bff89723e */ /* 0x000fe200020006ff */
[--C-:B------:R-:W-:Y:S01]  /*a310*/  HADD2.F32 R135, -RZ, R0.reuse.H0_H0 ;  /* 0x20000000ff877230 */ /* 0x100fe20000004100 */
[----:B------:R-:W-:Y:S01]  /*a320*/  UPRMT UR5, UR37, 0x654, UR5 ;  /* 0x0000065425057896 */ /* 0x000fe20008000005 */
[----:B------:R-:W-:Y:S01]  /*a330*/  HADD2.F32 R136, -RZ, R0.H1_H1 ;  /* 0x30000000ff887230 */ /* 0x000fe20000004100 */
[----:B------:R-:W-:Y:S01]  /*a340*/  F2FP.F16.E4M3.UNPACK_B R144, R144.H1 ;  /* 0x00000090ff90723e */ /* 0x000fe200030006ff */
[--C-:B------:R-:W-:Y:S01]  /*a350*/  HADD2.F32 R131, -RZ, R3.reuse.H0_H0 ;  /* 0x20000003ff837230 */ /* 0x100fe20000004100 */
[----:B------:R-:W-:Y:S01]  /*a360*/  F2FP.F16.E4M3.UNPACK_B R145, R145.H1 ;  /* 0x00000091ff91723e */ /* 0x000fe200030006ff */
[----:B------:R-:W-:Y:S01]  /*a370*/  HADD2.F32 R132, -RZ, R3.H1_H1 ;  /* 0x30000003ff847230 */ /* 0x000fe20000004100 */
[----:B------:R-:W-:Y:S01]  /*a380*/  F2FP.F16.E4M3.UNPACK_B R146, R146.H1 ;  /* 0x00000092ff92723e */ /* 0x000fe200030006ff */
[--C-:B------:R-:W-:Y:S01]  /*a390*/  HADD2.F32 R115, -RZ, R116.reuse.H0_H0 ;  /* 0x20000074ff737230 */ /* 0x100fe20000004100 */
[----:B------:R-:W-:Y:S01]  /*a3a0*/  F2FP.F16.E4M3.UNPACK_B R147, R147.H1 ;  /* 0x00000093ff93723e */ /* 0x000fe200030006ff */
[----:B-1----:R-:W-:Y:S01]  /*a3b0*/  SYNCS.ARRIVE.TRANS64.RED.A1T0 RZ, [UR5], RZ ;  /* 0x000000ffffff79a7 */ /* 0x002fe20008100405 */
[----:B------:R-:W-:Y:S01]  /*a3c0*/  HADD2.F32 R116, -RZ, R116.H1_H1 ;  /* 0x30000074ff747230 */ /* 0x000fe20000004100 */
[----:B------:R-:W-:Y:S01]  /*a3d0*/  F2FP.F16.E4M3.UNPACK_B R148, R148.H1 ;  /* 0x00000094ff94723e */ /* 0x000fe200030006ff */
[--C-:B------:R-:W-:Y:S01]  /*a3e0*/  HADD2.F32 R119, -RZ, R120.reuse.H0_H0 ;  /* 0x20000078ff777230 */ /* 0x100fe20000004100 */
[----:B------:R-:W-:Y:S01]  /*a3f0*/  F2FP.F16.E4M3.UNPACK_B R149, R149.H1 ;  /* 0x00000095ff95723e */ /* 0x000fe200030006ff */
[----:B------:R-:W-:Y:S01]  /*a400*/  HADD2.F32 R120, -RZ, R120.H1_H1 ;  /* 0x30000078ff787230 */ /* 0x000fe20000004100 */
[----:B------:R-:W-:Y:S01]  /*a410*/  F2FP.F16.E4M3.UNPACK_B R150, R150.H1 ;  /* 0x00000096ff96723e */ /* 0x000fe200030006ff */
[--C-:B------:R-:W-:Y:S02]  /*a420*/  HADD2.F32 R123, -RZ, R124.reuse.H0_H0 ;  /* 0x2000007cff7b7230 */ /* 0x100fe40000004100 */
[C-C-:B------:R-:W-:Y:S01]  /*a430*/  FFMA R4, R77.reuse, R4, R2.reuse ;  /* 0x000000044d047223 */ /* 0x140fe20000000002 */
[C-C-:B------:R-:W-:Y:S01]  /*a440*/  FFMA R5, R77.reuse, R5, R2.reuse ;  /* 0x000000054d057223 */ /* 0x140fe20000000002 */
[C-C-:B------:R-:W-:Y:S01]  /*a450*/  FFMA R6, R77.reuse, R6, R2.reuse ;  /* 0x000000064d067223 */ /* 0x140fe20000000002 */
[C-C-:B------:R-:W-:Y:S01]  /*a460*/  FFMA R7, R77.reuse, R7, R2.reuse ;  /* 0x000000074d077223 */ /* 0x140fe20000000002 */
[C-C-:B------:R-:W-:Y:S01]  /*a470*/  FFMA R8, R77.reuse, R8, R2.reuse ;  /* 0x000000084d087223 */ /* 0x140fe20000000002 */
[C-C-:B------:R-:W-:Y:S01]  /*a480*/  FFMA R9, R77.reuse, R9, R2.reuse ;  /* 0x000000094d097223 */ /* 0x140fe20000000002 */
[----:B------:R-:W-:Y:S02]  /*a490*/  HADD2.F32 R124, -RZ, R124.H1_H1 ;  /* 0x3000007cff7c7230 */ /* 0x000fe40000004100 */
[C-C-:B------:R-:W-:Y:S01]  /*a4a0*/  FFMA R10, R77.reuse, R10, R2.reuse ;  /* 0x0000000a4d0a7223 */ /* 0x140fe20000000002 */
[----:B------:R-:W-:Y:S02]  /*a4b0*/  HADD2.F32 R126, -RZ, R151.H1_H1 ;  /* 0x30000097ff7e7230 */ /* 0x000fe40000004100 */
[C-C-:B------:R-:W-:Y:S01]  /*a4c0*/  FFMA R11, R77.reuse, R11, R2.reuse ;  /* 0x0000000b4d0b7223 */ /* 0x140fe20000000002 */
[C-C-:B------:R-:W-:Y:S01]  /*a4d0*/  FFMA R12, R77.reuse, R12, R2.reuse ;  /* 0x0000000c4d0c7223 */ /* 0x140fe20000000002 */
[C-C-:B------:R-:W-:Y:S01]  /*a4e0*/  FFMA R13, R77.reuse, R13, R2.reuse ;  /* 0x0000000d4d0d7223 */ /* 0x140fe20000000002 */
[--C-:B------:R-:W-:Y:S02]  /*a4f0*/  HADD2.F32 R127, -RZ, R128.reuse.H0_H0 ;  /* 0x20000080ff7f7230 */ /* 0x100fe40000004100 */
[C-C-:B------:R-:W-:Y:S01]  /*a500*/  FFMA R14, R77.reuse, R14, R2.reuse ;  /* 0x0000000e4d0e7223 */ /* 0x140fe20000000002 */
        /* <DEDUP_REMOVED lines=45> */
[----:B------:R-:W-:Y:S01]  /*a7e0*/  F2FP.F16.E4M3.UNPACK_B R152, R152.H1 ;  /* 0x00000098ff98723e */ /* 0x000fe200030006ff */
        /* <DEDUP_REMOVED lines=10> */
[--C-:B------:R-:W-:Y:S01]  /*a890*/  FFMA R66, R77, R66, R2.reuse ;  /* 0x000000424d427223 */ /* 0x100fe20000000002 */
[----:B------:R-:W-:Y:S01]  /*a8a0*/  IADD3 R139, PT, PT, R139, 0x1, RZ ;  /* 0x000000018b8b7810 */ /* 0x000fe20007ffe0ff */
[----:B------:R-:W-:Y:S01]  /*a8b0*/  FFMA R2, R77, R67, R2 ;  /* 0x000000434d027223 */ /* 0x000fe20000000002 */
        /* <DEDUP_REMOVED lines=8> */
[--C-:B------:R-:W-:Y:S02]  /*a940*/  HADD2.F32 R89, -RZ, R142.reuse.H0_H0 ;  /* 0x2000008eff597230 */ /* 0x100fe40000004100 */
[----:B------:R-:W-:Y:S01]  /*a950*/  FFMA R10, R79, R85, R10 ;  /* 0x000000554f0a7223 */ /* 0x000fe2000000000a */
[----:B------:R-:W-:Y:S01]  /*a960*/  F2FP.SATFINITE.RELU.E4M3.F32.PACK_AB_MERGE_C R80, R7, R6, RZ ;  /* 0x000000060750723e */ /* 0x000fe200048078ff */
[----:B------:R-:W-:Y:S02]  /*a970*/  HADD2.F32 R90, -RZ, R142.H1_H1 ;  /* 0x3000008eff5a7230 */ /* 0x000fe40000004100 */
        /* <DEDUP_REMOVED lines=34> */
[----:B------:R1:W-:Y:S01]  /*aba0*/  STS.128 [R171+UR49+0xa200], R80 ;  /* 0x00a20050ab007988 */ /* 0x0003e20008000c31 */
[C---:B------:R-:W-:Y:S01]  /*abb0*/  FFMA R24, R79.reuse, R103, R24 ;  /* 0x000000674f187223 */ /* 0x040fe20000000018 */
[----:B------:R-:W-:Y:S01]  /*abc0*/  FFMA R25, R79, R104, R25 ;  /* 0x000000684f197223 */ /* 0x000fe20000000019 */
[----:B------:R-:W-:Y:S01]  /*abd0*/  F2FP.SATFINITE.RELU.E4M3.F32.PACK_AB_MERGE_C R9, R27, R26, RZ ;  /* 0x0000001a1b09723e */ /* 0x000fe200048078ff */
[--C-:B------:R-:W-:Y:S02]  /*abe0*/  HADD2.F32 R109, -RZ, R147.reuse.H0_H0 ;  /* 0x20000093ff6d7230 */ /* 0x100fe40000004100 */
[----:B------:R-:W-:Y:S01]  /*abf0*/  FFMA R30, R79, R105, R30 ;  /* 0x000000694f1e7223 */ /* 0x000fe2000000001e */
[----:B------:R-:W-:Y:S01]  /*ac00*/  HADD2.F32 R110, -RZ, R147.H1_H1 ;  /* 0x30000093ff6e7230 */ /* 0x000fe20000004100 */
[----:B------:R-:W-:Y:S01]  /*ac10*/  F2FP.SATFINITE.RELU.E4M3.F32.PACK_AB_MERGE_C R9, R21, R20, R9 ;  /* 0x000000141509723e */ /* 0x000fe20004807809 */
        /* <DEDUP_REMOVED lines=23> */
[----:B------:R-:W-:Y:S02]  /*ad90*/  HADD2.F32 R125, -RZ, R151.H0_H0 ;  /* 0x20000097ff7d7230 */ /* 0x000fe40000004100 */
        /* <DEDUP_REMOVED lines=13> */
[----:B------:R-:W-:Y:S01]  /*ae70*/  FFMA R55, R79, R130, R55 ;  /* 0x000000824f377223 */ /* 0x000fe20000000037 */
[----:B------:R-:W-:Y:S01]  /*ae80*/  F2FP.SATFINITE.RELU.E4M3.F32.PACK_AB_MERGE_C R11, R35, R34, RZ ;  /* 0x00000022230b723e */ /* 0x000fe200048078ff */
[C---:B------:R-:W-:Y:S01]  /*ae90*/  FFMA R52, R79.reuse, R131, R52 ;  /* 0x000000834f347223 */ /* 0x040fe20000000034 */
        /* <DEDUP_REMOVED lines=54> */
.L_x_129:
[----:B------:R-:W-:Y:S05]  /*b200*/  BSYNC.RECONVERGENT B0 ;  /* 0x0000000000007941 */ /* 0x000fea0003800200 */
.L_x_128:
[----:B------:R-:W-:Y:S01]  /*b210*/  BAR.SYNC.DEFER_BLOCKING 0x1, 0x80 ;  /* 0x0042000000007b1d */ /* 0x000fe20000010000 */
[----:B------:R-:W-:Y:S01]  /*b220*/  ISETP.NE.AND P2, PT, R191, RZ, PT ;  /* 0x000000ffbf00720c */ /* 0x000fe20003f45270 */
[----:B------:R-:W-:Y:S01]  /*b230*/  IMAD.IADD R14, R75, 0x1, R168 ;  /* 0x000000014b0e7824 */ /* 0x000fe200078e02a8 */
[----:B------:R-:W-:Y:S01]  /*b240*/  ISETP.NE.AND P0, PT, R192, 0x2, PT ;  /* 0x00000002c000780c */ /* 0x000fe20003f05270 */
[----:B------:R-:W-:Y:S01]  /*b250*/  IMAD.IADD R15, R76, 0x1, R169 ;  /* 0x000000014c0f7824 */ /* 0x000fe200078e02a9 */
[----:B------:R-:W-:Y:S02]  /*b260*/  ISETP.NE.AND P1, PT, R139, 0x2, PT ;  /* 0x000000028b00780c */ /* 0x000fe40003f25270 */
[----:B------:R-:W-:Y:S02]  /*b270*/  SEL R2, RZ, 0x1, P0 ;  /* 0x00000001ff027807 */ /* 0x000fe40000000000 */
[----:B------:R-:W-:Y:S02]  /*b280*/  SEL R0, RZ, 0x1, P1 ;  /* 0x00000001ff007807 */ /* 0x000fe40000800000 */
[----:B------:R-:W-:Y:S02]  /*b290*/  LOP3.LUT R182, R182, R2, RZ, 0x3c, !PT ;  /* 0x00000002b6b67212 */ /* 0x000fe400078e3cff */
[----:B------:R-:W-:Y:S02]  /*b2a0*/  LOP3.LUT R183, R183, R0, RZ, 0x3c, !PT ;  /* 0x00000000b7b77212 */ /* 0x000fe400078e3cff */
[----:B------:R-:W-:Y:S02]  /*b2b0*/  @P2 R2UR UR36, R179 ;  /* 0x00000000b32422ca */ /* 0x000fe400000e0000 */
[----:B------:R-:W-:Y:S02]  /*b2c0*/  SEL R192, R192, RZ, P0 ;  /* 0x000000ffc0c07207 */ /* 0x000fe40000000000 */
[----:B------:R-:W-:Y:S01]  /*b2d0*/  SEL R139, R139, RZ, P1 ;  /* 0x000000ff8b8b7207 */ /* 0x000fe20000800000 */
[----:B------:R-:W-:Y:S10]  /*b2e0*/  @P2 BRA `(.L_x_130) ;  /* 0xffffff9800502947 */ /* 0x000ff4000383ffff */
[----:B------:R-:W-:Y:S05]  /*b2f0*/  EXIT ;  /* 0x000000000000794d */ /* 0x000fea0003800000 */
.L_x_19:
[----:B----4-:R4:W1:Y:S02]  /*b300*/  SYNCS.PHASECHK.TRANS64.TRYWAIT P0, [R2+URZ+0x110], R3 ;  /* 0x00011003020075a7 */ /* 0x01086400080011ff */
[----:B-1----:R-:W-:Y:S05]  /*b310*/  @!P0 NANOSLEEP.SYNCS 0x989680 ;  /* 0x009896800000895d */ /* 0x002fea0003900000 */
[----:B------:R-:W1:Y:S02]  /*b320*/  @!P0 SYNCS.PHASECHK.TRANS64 P0, [R2+URZ+0x110], R3 ;  /* 0x00011003020085a7 */ /* 0x000e6400080010ff */
[----:B-1----:R-:W-:Y:S05]  /*b330*/  @!P0 BRA `(.L_x_19) ;  /* 0xfffffffc00f08947 */ /* 0x002fea000383ffff */
[----:B------:R-:W-:Y:S05]  /*b340*/  BRA `(.L_x_131) ;  /* 0xffffff6000987947 */ /* 0x000fea000383ffff */
.L_x_22:
[----:B-1----:R-:W-:-:S07]  /*b350*/  MOV R2, UR33 ;  /* 0x0000002100027c02 */ /* 0x002fce0008000f00 */
.L_x_132:
[----:B-1----:R1:W4:Y:S02]  /*b360*/  SYNCS.PHASECHK.TRANS64.TRYWAIT P0, [R2+URZ+0x38], R4 ;  /* 0x00003804020075a7 */ /* 0x00232400080011ff */
[----:B----4-:R-:W-:Y:S05]  /*b370*/  @!P0 NANOSLEEP.SYNCS 0x989680 ;  /* 0x009896800000895d */ /* 0x010fea0003900000 */
[----:B------:R-:W4:Y:S02]  /*b380*/  @!P0 SYNCS.PHASECHK.TRANS64 P0, [R2+URZ+0x38], R4 ;  /* 0x00003804020085a7 */ /* 0x000f2400080010ff */
[----:B----4-:R-:W-:Y:S05]  /*b390*/  @!P0 BRA `(.L_x_132) ;  /* 0xfffffffc00f08947 */ /* 0x010fea000383ffff */
[----:B------:R-:W-:Y:S05]  /*b3a0*/  BRA `(.L_x_21) ;  /* 0xffffff6000e87947 */ /* 0x000fea000383ffff */
.L_x_28:
[----:B-1----:R-:W-:-:S07]  /*b3b0*/  MOV R2, UR17 ;  /* 0x0000001100027c02 */ /* 0x002fce0008000f00 */
.L_x_133:
[----:B-1----:R1:W4:Y:S02]  /*b3c0*/  SYNCS.PHASECHK.TRANS64.TRYWAIT P0, [R2+URZ+0x38], R4 ;  /* 0x00003804020075a7 */ /* 0x00232400080011ff */
[----:B----4-:R-:W-:Y:S05]  /*b3d0*/  @!P0 NANOSLEEP.SYNCS 0x989680 ;  /* 0x009896800000895d */ /* 0x010fea0003900000 */
[----:B------:R-:W4:Y:S02]  /*b3e0*/  @!P0 SYNCS.PHASECHK.TRANS64 P0, [R2+URZ+0x38], R4 ;  /* 0x00003804020085a7 */ /* 0x000f2400080010ff */
[----:B----4-:R-:W-:Y:S05]  /*b3f0*/  @!P0 BRA `(.L_x_133) ;  /* 0xfffffffc00f08947 */ /* 0x010fea000383ffff */
[----:B------:R-:W-:Y:S05]  /*b400*/  BRA `(.L_x_27) ;  /* 0xffffff6400947947 */ /* 0x000fea000383ffff */
.L_x_32:
[----:B-1----:R1:W4:Y:S02]  /*b410*/  SYNCS.PHASECHK.TRANS64.TRYWAIT P0, [R2+URZ+0xc0], R3 ;  /* 0x0000c003020075a7 */ /* 0x00232400080011ff */
[----:B----4-:R-:W-:Y:S05]  /*b420*/  @!P0 NANOSLEEP.SYNCS 0x989680 ;  /* 0x009896800000895d */ /* 0x010fea0003900000 */
[----:B------:R-:W4:Y:S02]  /*b430*/  @!P0 SYNCS.PHASECHK.TRANS64 P0, [R2+URZ+0xc0], R3 ;  /* 0x0000c003020085a7 */ /* 0x000f2400080010ff */
[----:B----4-:R-:W-:Y:S05]  /*b440*/  @!P0 BRA `(.L_x_32) ;  /* 0xfffffffc00f08947 */ /* 0x010fea000383ffff */
[----:B------:R-:W-:Y:S05]  /*b450*/  BRA `(.L_x_134) ;  /* 0xffffff6800247947 */ /* 0x000fea000383ffff */
.L_x_36:
[----:B--2---:R-:W-:-:S07]  /*b460*/  MOV R0, UR5 ;  /* 0x0000000500007c02 */ /* 0x004fce0008000f00 */
.L_x_135:
[----:B-1----:R1:W2:Y:S02]  /*b470*/  SYNCS.PHASECHK.TRANS64.TRYWAIT P0, [R0+URZ], R2 ;  /* 0x00000002000075a7 */ /* 0x0022a400080011ff */
[----:B--2---:R-:W-:Y:S05]  /*b480*/  @!P0 NANOSLEEP.SYNCS 0x989680 ;  /* 0x009896800000895d */ /* 0x004fea0003900000 */
[----:B------:R-:W2:Y:S02]  /*b490*/  @!P0 SYNCS.PHASECHK.TRANS64 P0, [R0+URZ], R2 ;  /* 0x00000002000085a7 */ /* 0x000ea400080010ff */
[----:B--2---:R-:W-:Y:S05]  /*b4a0*/  @!P0 BRA `(.L_x_135) ;  /* 0xfffffffc00f08947 */ /* 0x004fea000383ffff */
[----:B------:R-:W-:Y:S05]  /*b4b0*/  BRA `(.L_x_136) ;  /* 0xffffff6c00947947 */ /* 0x000fea000383ffff */
.L_x_37:
[----:B--2---:R-:W-:-:S07]  /*b4c0*/  MOV R0, UR5 ;  /* 0x0000000500007c02 */ /* 0x004fce0008000f00 */
.L_x_137:
[----:B-1----:R1:W2:Y:S02]  /*b4d0*/  SYNCS.PHASECHK.TRANS64.TRYWAIT P0, [R0+URZ], R3 ;  /* 0x00000003000075a7 */ /* 0x0022a400080011ff */
[----:B--2---:R-:W-:Y:S05]  /*b4e0*/  @!P0 NANOSLEEP.SYNCS 0x989680 ;  /* 0x009896800000895d */ /* 0x004fea0003900000 */
[----:B------:R-:W2:Y:S02]  /*b4f0*/  @!P0 SYNCS.PHASECHK.TRANS64 P0, [R0+URZ], R3 ;  /* 0x00000003000085a7 */ /* 0x000ea400080010ff */
[----:B--2---:R-:W-:Y:S05]  /*b500*/  @!P0 BRA `(.L_x_137) ;  /* 0xfffffffc00f08947 */ /* 0x004fea000383ffff */
[----:B------:R-:W-:Y:S05]  /*b510*/  BRA `(.L_x_138) ;  /* 0xffffff6c00a07947 */ /* 0x000fea000383ffff */
.L_x_38:
[----:B--2---:R-:W-:-:S07]  /*b520*/  MOV R0, UR5 ;  /* 0x0000000500007c02 */ /* 0x004fce0008000f00 */
.L_x_139:
[----:B-1----:R1:W2:Y:S02]  /*b530*/  SYNCS.PHASECHK.TRANS64.TRYWAIT P0, [R0+URZ], R3 ;  /* 0x00000003000075a7 */ /* 0x0022a400080011ff */
[----:B--2---:R-:W-:Y:S05]  /*b540*/  @!P0 NANOSLEEP.SYNCS 0x989680 ;  /* 0x009896800000895d */ /* 0x004fea0003900000 */
[----:B------:R-:W2:Y:S02]  /*b550*/  @!P0 SYNCS.PHASECHK.TRANS64 P0, [R0+URZ], R3 ;  /* 0x00000003000085a7 */ /* 0x000ea400080010ff */
[----:B--2---:R-:W-:Y:S05]  /*b560*/  @!P0 BRA `(.L_x_139) ;  /* 0xfffffffc00f08947 */ /* 0x004fea000383ffff */
[----:B------:R-:W-:Y:S05]  /*b570*/  BRA `(.L_x_140) ;  /* 0xffffff6c00ac7947 */ /* 0x000fea000383ffff */
.L_x_39:
[----:B--2---:R-:W-:-:S07]  /*b580*/  MOV R0, UR5 ;  /* 0x0000000500007c02 */ /* 0x004fce0008000f00 */
.L_x_141:
[----:B-1----:R1:W2:Y:S02]  /*b590*/  SYNCS.PHASECHK.TRANS64.TRYWAIT P0, [R0+URZ], R3 ;  /* 0x00000003000075a7 */ /* 0x0022a400080011ff */
[----:B--2---:R-:W-:Y:S05]  /*b5a0*/  @!P0 NANOSLEEP.SYNCS 0x989680 ;  /* 0x009896800000895d */ /* 0x004fea0003900000 */
[----:B------:R-:W2:Y:S02]  /*b5b0*/  @!P0 SYNCS.PHASECHK.TRANS64 P0, [R0+URZ], R3 ;  /* 0x00000003000085a7 */ /* 0x000ea400080010ff */
[----:B--2---:R-:W-:Y:S05]  /*b5c0*/  @!P0 BRA `(.L_x_141) ;  /* 0xfffffffc00f08947 */ /* 0x004fea000383ffff */
[----:B------:R-:W-:Y:S05]  /*b5d0*/  BRA `(.L_x_142) ;  /* 0xffffff6c00b87947 */ /* 0x000fea000383ffff */
.L_x_40:
[----:B--2---:R-:W-:-:S07]  /*b5e0*/  MOV R0, UR5 ;  /* 0x0000000500007c02 */ /* 0x004fce0008000f00 */
.L_x_143:
[----:B-1----:R1:W2:Y:S02]  /*b5f0*/  SYNCS.PHASECHK.TRANS64.TRYWAIT P0, [R0+URZ], R3 ;  /* 0x00000003000075a7 */ /* 0x0022a400080011ff */
[----:B--2---:R-:W-:Y:S05]  /*b600*/  @!P0 NANOSLEEP.SYNCS 0x989680 ;  /* 0x009896800000895d */ /* 0x004fea0003900000 */
[----:B------:R-:W2:Y:S02]  /*b610*/  @!P0 SYNCS.PHASECHK.TRANS64 P0, [R0+URZ], R3 ;  /* 0x00000003000085a7 */ /* 0x000ea400080010ff */
[----:B--2---:R-:W-:Y:S05]  /*b620*/  @!P0 BRA `(.L_x_143) ;  /* 0xfffffffc00f08947 */ /* 0x004fea000383ffff */
[----:B------:R-:W-:Y:S05]  /*b630*/  BRA `(.L_x_144) ;  /* 0xffffff6c00c47947 */ /* 0x000fea000383ffff */
.L_x_41:
[----:B--2---:R-:W-:-:S07]  /*b640*/  MOV R0, UR5 ;  /* 0x0000000500007c02 */ /* 0x004fce0008000f00 */
.L_x_145:
[----:B-1----:R1:W2:Y:S02]  /*b650*/  SYNCS.PHASECHK.TRANS64.TRYWAIT P0, [R0+URZ], R3 ;  /* 0x00000003000075a7 */ /* 0x0022a400080011ff */
[----:B--2---:R-:W-:Y:S05]  /*b660*/  @!P0 NANOSLEEP.SYNCS 0x989680 ;  /* 0x009896800000895d */ /* 0x004fea0003900000 */
[----:B------:R-:W2:Y:S02]  /*b670*/  @!P0 SYNCS.PHASECHK.TRANS64 P0, [R0+URZ], R3 ;  /* 0x00000003000085a7 */ /* 0x000ea400080010ff */
[----:B--2---:R-:W-:Y:S05]  /*b680*/  @!P0 BRA `(.L_x_145) ;  /* 0xfffffffc00f08947 */ /* 0x004fea000383ffff */
[----:B------:R-:W-:Y:S05]  /*b690*/  BRA `(.L_x_146) ;  /* 0xffffff6c00d07947 */ /* 0x000fea000383ffff */
.L_x_44:
[----:B-1----:R1:W2:Y:S02]  /*b6a0*/  SYNCS.PHASECHK.TRANS64.TRYWAIT P0, [R0+URZ+0x100], R4 ;  /* 0x00010004000075a7 */ /* 0x0022a400080011ff */
[----:B--2---:R-:W-:Y:S05]  /*b6b0*/  @!P0 NANOSLEEP.SYNCS 0x989680 ;  /* 0x009896800000895d */ /* 0x004fea0003900000 */
[----:B------:R-:W2:Y:S02]  /*b6c0*/  @!P0 SYNCS.PHASECHK.TRANS64 P0, [R0+URZ+0x100], R4 ;  /* 0x00010004000085a7 */ /* 0x000ea400080010ff */
[----:B--2---:R-:W-:Y:S05]  /*b6d0*/  @!P0 BRA `(.L_x_44) ;  /* 0xfffffffc00f08947 */ /* 0x004fea000383ffff */
[----:B------:R-:W-:Y:S05]  /*b6e0*/  BRA `(.L_x_147) ;  /* 0xffffff70002c7947 */ /* 0x000fea000383ffff */
.L_x_45:
[----:B------:R-:W-:-:S07]  /*b6f0*/  MOV R0, UR5 ;  /* 0x0000000500007c02 */ /* 0x000fce0008000f00 */
.L_x_148:
[----:B-1----:R1:W2:Y:S02]  /*b700*/  SYNCS.PHASECHK.TRANS64.TRYWAIT P0, [R0+URZ+0xd0], R5 ;  /* 0x0000d005000075a7 */ /* 0x0022a400080011ff */
[----:B--2---:R-:W-:Y:S05]  /*b710*/  @!P0 NANOSLEEP.SYNCS 0x989680 ;  /* 0x009896800000895d */ /* 0x004fea0003900000 */
[----:B------:R-:W2:Y:S02]  /*b720*/  @!P0 SYNCS.PHASECHK.TRANS64 P0, [R0+URZ+0xd0], R5 ;  /* 0x0000d005000085a7 */ /* 0x000ea400080010ff */
[----:B--2---:R-:W-:Y:S05]  /*b730*/  @!P0 BRA `(.L_x_148) ;  /* 0xfffffffc00f08947 */ /* 0x004fea000383ffff */
[----:B------:R-:W-:Y:S05]  /*b740*/  BRA `(.L_x_149) ;  /* 0xffffff70003c7947 */ /* 0x000fea000383ffff */
.L_x_46:
[----:B-1----:R1:W2:Y:S02]  /*b750*/  SYNCS.PHASECHK.TRANS64.TRYWAIT P1, [R0+URZ+0xc0], R4 ;  /* 0x0000c004000075a7 */ /* 0x0022a400080211ff */
[----:B--2---:R-:W-:Y:S05]  /*b760*/  @!P1 NANOSLEEP.SYNCS 0x989680 ;  /* 0x009896800000995d */ /* 0x004fea0003900000 */
[----:B------:R-:W2:Y:S02]  /*b770*/  @!P1 SYNCS.PHASECHK.TRANS64 P1, [R0+URZ+0xc0], R4 ;  /* 0x0000c004000095a7 */ /* 0x000ea400080210ff */
[----:B--2---:R-:W-:Y:S05]  /*b780*/  @!P1 BRA `(.L_x_46) ;  /* 0xfffffffc00f09947 */ /* 0x004fea000383ffff */
[----:B------:R-:W-:Y:S05]  /*b790*/  BRA `(.L_x_150) ;  /* 0xffffff70006c7947 */ /* 0x000fea000383ffff */
.L_x_49:
[----:B------:R-:W-:-:S07]  /*b7a0*/  MOV R0, UR5 ;  /* 0x0000000500007c02 */ /* 0x000fce0008000f00 */
.L_x_151:
[----:B-1----:R1:W2:Y:S02]  /*b7b0*/  SYNCS.PHASECHK.TRANS64.TRYWAIT P0, [R0+URZ+0xd0], R2 ;  /* 0x0000d002000075a7 */ /* 0x0022a400080011ff */
[----:B--2---:R-:W-:Y:S05]  /*b7c0*/  @!P0 NANOSLEEP.SYNCS 0x989680 ;  /* 0x009896800000895d */ /* 0x004fea0003900000 */
[----:B------:R-:W2:Y:S02]  /*b7d0*/  @!P0 SYNCS.PHASECHK.TRANS64 P0, [R0+URZ+0xd0], R2 ;  /* 0x0000d002000085a7 */ /* 0x000ea400080010ff */
[----:B--2---:R-:W-:Y:S05]  /*b7e0*/  @!P0 BRA `(.L_x_151) ;  /* 0xfffffffc00f08947 */ /* 0x004fea000383ffff */
[----:B------:R-:W-:Y:S05]  /*b7f0*/  BRA `(.L_x_48) ;  /* 0xffffff7000c07947 */ /* 0x000fea000383ffff */
.L_x_56:
[----:B-1----:R1:W2:Y:S02]  /*b800*/  SYNCS.PHASECHK.TRANS64.TRYWAIT P1, [R0+URZ+0xc0], R2 ;  /* 0x0000c002000075a7 */ /* 0x0022a400080211ff */
[----:B--2---:R-:W-:Y:S05]  /*b810*/  @!P1 NANOSLEEP.SYNCS 0x989680 ;  /* 0x009896800000995d */ /* 0x004fea0003900000 */
[----:B------:R-:W2:Y:S02]  /*b820*/  @!P1 SYNCS.PHASECHK.TRANS64 P1, [R0+URZ+0xc0], R2 ;  /* 0x0000c002000095a7 */ /* 0x000ea400080210ff */
[----:B--2---:R-:W-:Y:S05]  /*b830*/  @!P1 BRA `(.L_x_56) ;  /* 0xfffffffc00f09947 */ /* 0x004fea000383ffff */
[----:B------:R-:W-:Y:S05]  /*b840*/  BRA `(.L_x_152) ;  /* 0xffffff7800207947 */ /* 0x000fea000383ffff */
.L_x_57:
[----:B------:R-:W-:-:S07]  /*b850*/  MOV R2, UR8 ;  /* 0x0000000800027c02 */ /* 0x000fce0008000f00 */
.L_x_153:
[----:B-1----:R1:W2:Y:S02]  /*b860*/  SYNCS.PHASECHK.TRANS64.TRYWAIT P0, [R2+URZ+0xf0], R0 ;  /* 0x0000f000020075a7 */ /* 0x0022a400080011ff */
[----:B--2---:R-:W-:Y:S05]  /*b870*/  @!P0 NANOSLEEP.SYNCS 0x989680 ;  /* 0x009896800000895d */ /* 0x004fea0003900000 */
[----:B------:R-:W2:Y:S02]  /*b880*/  @!P0 SYNCS.PHASECHK.TRANS64 P0, [R2+URZ+0xf0], R0 ;  /* 0x0000f000020085a7 */ /* 0x000ea400080010ff */
[----:B--2---:R-:W-:Y:S05]  /*b890*/  @!P0 BRA `(.L_x_153) ;  /* 0xfffffffc00f08947 */ /* 0x004fea000383ffff */
[----:B------:R-:W-:Y:S05]  /*b8a0*/  BRA `(.L_x_154) ;  /* 0xffffff7800587947 */ /* 0x000fea000383ffff */
.L_x_60:
[----:B------:R-:W-:Y:S07]  /*b8b0*/  MOV R0, UR7 ;  /* 0x0000000700007c02 */ /* 0x000fee0008000f00 */
.L_x_155:
[----:B-1----:R1:W2:Y:S02]  /*b8c0*/  SYNCS.PHASECHK.TRANS64.TRYWAIT P0, [R0+URZ], R2 ;  /* 0x00000002000075a7 */ /* 0x0022a400080011ff */
[----:B--2---:R-:W-:Y:S05]  /*b8d0*/  @!P0 NANOSLEEP.SYNCS 0x989680 ;  /* 0x009896800000895d */ /* 0x004fea0003900000 */
[----:B------:R-:W2:Y:S02]  /*b8e0*/  @!P0 SYNCS.PHASECHK.TRANS64 P0, [R0+URZ], R2 ;  /* 0x00000002000085a7 */ /* 0x000ea400080010ff */
[----:B--2---:R-:W-:Y:S05]  /*b8f0*/  @!P0 BRA `(.L_x_155) ;  /* 0xfffffffc00f08947 */ /* 0x004fea000383ffff */
[----:B------:R-:W-:Y:S05]  /*b900*/  BRA `(.L_x_59) ;  /* 0xffffff7800747947 */ /* 0x000fea000383ffff */
.L_x_63:
[----:B------:R-:W-:-:S07]  /*b910*/  MOV R0, UR5 ;  /* 0x0000000500007c02 */ /* 0x000fce0008000f00 */
.L_x_156:
[----:B--2---:R2:W3:Y:S02]  /*b920*/  SYNCS.PHASECHK.TRANS64.TRYWAIT P0, [R0+URZ], R2 ;  /* 0x00000002000075a7 */ /* 0x0044e400080011ff */
[----:B---3--:R-:W-:Y:S05]  /*b930*/  @!P0 NANOSLEEP.SYNCS 0x989680 ;  /* 0x009896800000895d */ /* 0x008fea0003900000 */
[----:B------:R-:W3:Y:S02]  /*b940*/  @!P0 SYNCS.PHASECHK.TRANS64 P0, [R0+URZ], R2 ;  /* 0x00000002000085a7 */ /* 0x000ee400080010ff */
[----:B---3--:R-:W-:Y:S05]  /*b950*/  @!P0 BRA `(.L_x_156) ;  /* 0xfffffffc00f08947 */ /* 0x008fea000383ffff */
[----:B------:R-:W-:Y:S05]  /*b960*/  BRA `(.L_x_157) ;  /* 0xffffff7c00287947 */ /* 0x000fea000383ffff */
.L_x_64:
[----:B------:R-:W-:-:S07]  /*b970*/  MOV R0, UR7 ;  /* 0x0000000700007c02 */ /* 0x000fce0008000f00 */
.L_x_158:
[----:B--2---:R2:W3:Y:S02]  /*b980*/  SYNCS.PHASECHK.TRANS64.TRYWAIT P0, [R0+URZ], R2 ;  /* 0x00000002000075a7 */ /* 0x0044e400080011ff */
[----:B---3--:R-:W-:Y:S05]  /*b990*/  @!P0 NANOSLEEP.SYNCS 0x989680 ;  /* 0x009896800000895d */ /* 0x008fea0003900000 */
[----:B------:R-:W3:Y:S02]  /*b9a0*/  @!P0 SYNCS.PHASECHK.TRANS64 P0, [R0+URZ], R2 ;  /* 0x00000002000085a7 */ /* 0x000ee400080010ff */
[----:B---3--:R-:W-:Y:S05]  /*b9b0*/  @!P0 BRA `(.L_x_158) ;  /* 0xfffffffc00f08947 */ /* 0x008fea000383ffff */
[----:B------:R-:W-:Y:S05]  /*b9c0*/  BRA `(.L_x_159) ;  /* 0xffffff7c00347947 */ /* 0x000fea000383ffff */
.L_x_69:
[----:B---3--:R3:W1:Y:S02]  /*b9d0*/  SYNCS.PHASECHK.TRANS64.TRYWAIT P0, [R0+URZ+0xc0], R2 ;  /* 0x0000c002000075a7 */ /* 0x00866400080011ff */
[----:B-1----:R-:W-:Y:S05]  /*b9e0*/  @!P0 NANOSLEEP.SYNCS 0x989680 ;  /* 0x009896800000895d */ /* 0x002fea0003900000 */
[----:B------:R-:W1:Y:S02]  /*b9f0*/  @!P0 SYNCS.PHASECHK.TRANS64 P0, [R0+URZ+0xc0], R2 ;  /* 0x0000c002000085a7 */ /* 0x000e6400080010ff */
[----:B-1----:R-:W-:Y:S05]  /*ba00*/  @!P0 BRA `(.L_x_69) ;  /* 0xfffffffc00f08947 */ /* 0x002fea000383ffff */
[----:B------:R-:W-:Y:S05]  /*ba10*/  BRA `(.L_x_160) ;  /* 0xffffff8000407947 */ /* 0x000fea000383ffff */
.L_x_72:
[----:B------:R-:W-:Y:S07]  /*ba20*/  MOV R0, UR6 ;  /* 0x0000000600007c02 */ /* 0x000fee0008000f00 */
.L_x_161:
[----:B-1----:R1:W3:Y:S02]  /*ba30*/  SYNCS.PHASECHK.TRANS64.TRYWAIT P0, [R0+URZ+0xb8], R2 ;  /* 0x0000b802000075a7 */ /* 0x0022e400080011ff */
[----:B---3--:R-:W-:Y:S05]  /*ba40*/  @!P0 NANOSLEEP.SYNCS 0x989680 ;  /* 0x009896800000895d */ /* 0x008fea0003900000 */
[----:B------:R-:W3:Y:S02]  /*ba50*/  @!P0 SYNCS.PHASECHK.TRANS64 P0, [R0+URZ+0xb8], R2 ;  /* 0x0000b802000085a7 */ /* 0x000ee400080010ff */
[----:B---3--:R-:W-:Y:S05]  /*ba60*/  @!P0 BRA `(.L_x_161) ;  /* 0xfffffffc00f08947 */ /* 0x008fea000383ffff */
[----:B------:R-:W-:Y:S05]  /*ba70*/  BRA `(.L_x_71) ;  /* 0xffffff8400207947 */ /* 0x000fea000383ffff */
.L_x_75:
[----:B------:R-:W-:Y:S07]  /*ba80*/  MOV R0, UR6 ;  /* 0x0000000600007c02 */ /* 0x000fee0008000f00 */
.L_x_162:
[----:B-1----:R1:W2:Y:S02]  /*ba90*/  SYNCS.PHASECHK.TRANS64.TRYWAIT P0, [R0+URZ+0x90], R14 ;  /* 0x0000900e000075a7 */ /* 0x0022a400080011ff */
[----:B--2---:R-:W-:Y:S05]  /*baa0*/  @!P0 NANOSLEEP.SYNCS 0x989680 ;  /* 0x009896800000895d */ /* 0x004fea0003900000 */
[----:B------:R-:W2:Y:S02]  /*bab0*/  @!P0 SYNCS.PHASECHK.TRANS64 P0, [R0+URZ+0x90], R14 ;  /* 0x0000900e000085a7 */ /* 0x000ea400080010ff */
[----:B--2---:R-:W-:Y:S05]  /*bac0*/  @!P0 BRA `(.L_x_162) ;  /* 0xfffffffc00f08947 */ /* 0x004fea000383ffff */
[----:B------:R-:W-:Y:S05]  /*bad0*/  BRA `(.L_x_163) ;  /* 0xffffff8400987947 */ /* 0x000fea000383ffff */
.L_x_76:
[----:B------:R-:W-:Y:S07]  /*bae0*/  MOV R0, UR6 ;  /* 0x0000000600007c02 */ /* 0x000fee0008000f00 */
.L_x_164:
[----:B-1----:R1:W2:Y:S02]  /*baf0*/  SYNCS.PHASECHK.TRANS64.TRYWAIT P0, [R0+URZ+0x98], R14 ;  /* 0x0000980e000075a7 */ /* 0x0022a400080011ff */
[----:B--2---:R-:W-:Y:S05]  /*bb00*/  @!P0 NANOSLEEP.SYNCS 0x989680 ;  /* 0x009896800000895d */ /* 0x004fea0003900000 */
[----:B------:R-:W2:Y:S02]  /*bb10*/  @!P0 SYNCS.PHASECHK.TRANS64 P0, [R0+URZ+0x98], R14 ;  /* 0x0000980e000085a7 */ /* 0x000ea400080010ff */
[----:B--2---:R-:W-:Y:S05]  /*bb20*/  @!P0 BRA `(.L_x_164) ;  /* 0xfffffffc00f08947 */ /* 0x004fea000383ffff */
[----:B------:R-:W-:Y:S05]  /*bb30*/  BRA `(.L_x_165) ;  /* 0xffffff8400d07947 */ /* 0x000fea000383ffff */
.L_x_77:
[----:B------:R-:W-:Y:S07]  /*bb40*/  MOV R0, UR6 ;  /* 0x0000000600007c02 */ /* 0x000fee0008000f00 */
.L_x_166:
[----:B-1----:R1:W2:Y:S02]  /*bb50*/  SYNCS.PHASECHK.TRANS64.TRYWAIT P0, [R0+URZ+0xa0], R14 ;  /* 0x0000a00e000075a7 */ /* 0x0022a400080011ff */
[----:B--2---:R-:W-:Y:S05]  /*bb60*/  @!P0 NANOSLEEP.SYNCS 0x989680 ;  /* 0x009896800000895d */ /* 0x004fea0003900000 */
[----:B------:R-:W2:Y:S02]  /*bb70*/  @!P0 SYNCS.PHASECHK.TRANS64 P0, [R0+URZ+0xa0], R14 ;  /* 0x0000a00e000085a7 */ /* 0x000ea400080010ff */
[----:B--2---:R-:W-:Y:S05]  /*bb80*/  @!P0 BRA `(.L_x_166) ;  /* 0xfffffffc00f08947 */ /* 0x004fea000383ffff */
[----:B------:R-:W-:Y:S05]  /*bb90*/  BRA `(.L_x_167) ;  /* 0xffffff8800147947 */ /* 0x000fea000383ffff */
.L_x_78:
[----:B------:R-:W-:Y:S07]  /*bba0*/  MOV R0, UR6 ;  /* 0x0000000600007c02 */ /* 0x000fee0008000f00 */
.L_x_168:
[----:B-1----:R1:W2:Y:S02]  /*bbb0*/  SYNCS.PHASECHK.TRANS64.TRYWAIT P0, [R0+URZ+0xa8], R14 ;  /* 0x0000a80e000075a7 */ /* 0x0022a400080011ff */
[----:B--2---:R-:W-:Y:S05]  /*bbc0*/  @!P0 NANOSLEEP.SYNCS 0x989680 ;  /* 0x009896800000895d */ /* 0x004fea0003900000 */
[----:B------:R-:W2:Y:S02]  /*bbd0*/  @!P0 SYNCS.PHASECHK.TRANS64 P0, [R0+URZ+0xa8], R14 ;  /* 0x0000a80e000085a7 */ /* 0x000ea400080010ff */
[----:B--2---:R-:W-:Y:S05]  /*bbe0*/  @!P0 BRA `(.L_x_168) ;  /* 0xfffffffc00f08947 */ /* 0x004fea000383ffff */
[----:B------:R-:W-:Y:S05]  /*bbf0*/  BRA `(.L_x_169) ;  /* 0xffffff8800987947 */ /* 0x000fea000383ffff */
.L_x_80:
[----:B------:R-:W-:-:S07]  /*bc00*/  MOV R0, UR6 ;  /* 0x0000000600007c02 */ /* 0x000fce0008000f00 */
.L_x_170:
[----:B-1----:R1:W2:Y:S02]  /*bc10*/  SYNCS.PHASECHK.TRANS64.TRYWAIT P0, [R0+URZ+0x90], R2 ;  /* 0x00009002000075a7 */ /* 0x0022a400080011ff */
[----:B--2---:R-:W-:Y:S05]  /*bc20*/  @!P0 NANOSLEEP.SYNCS 0x989680 ;  /* 0x009896800000895d */ /* 0x004fea0003900000 */
[----:B------:R-:W2:Y:S02]  /*bc30*/  @!P0 SYNCS.PHASECHK.TRANS64 P0, [R0+URZ+0x90], R2 ;  /* 0x00009002000085a7 */ /* 0x000ea400080010ff */
[----:B--2---:R-:W-:Y:S05]  /*bc40*/  @!P0 BRA `(.L_x_170) ;  /* 0xfffffffc00f08947 */ /* 0x004fea000383ffff */
[----:B------:R-:W-:Y:S05]  /*bc50*/  BRA `(.L_x_171) ;  /* 0xffffff8c00087947 */ /* 0x000fea000383ffff */
.L_x_81:
[----:B-1----:R-:W-:-:S07]  /*bc60*/  MOV R0, UR6 ;  /* 0x0000000600007c02 */ /* 0x002fce0008000f00 */
.L_x_172:
[----:B-1----:R1:W2:Y:S02]  /*bc70*/  SYNCS.PHASECHK.TRANS64.TRYWAIT P0, [R0+URZ+0x98], R2 ;  /* 0x00009802000075a7 */ /* 0x0022a400080011ff */
[----:B--2---:R-:W-:Y:S05]  /*bc80*/  @!P0 NANOSLEEP.SYNCS 0x989680 ;  /* 0x009896800000895d */ /* 0x004fea0003900000 */
[----:B------:R-:W2:Y:S02]  /*bc90*/  @!P0 SYNCS.PHASECHK.TRANS64 P0, [R0+URZ+0x98], R2 ;  /* 0x00009802000085a7 */ /* 0x000ea400080010ff */
[----:B--2---:R-:W-:Y:S05]  /*bca0*/  @!P0 BRA `(.L_x_172) ;  /* 0xfffffffc00f08947 */ /* 0x004fea000383ffff */
[----:B------:R-:W-:Y:S05]  /*bcb0*/  BRA `(.L_x_173) ;  /* 0xffffff8800f87947 */ /* 0x000fea000383ffff */
.L_x_82:
[----:B-1----:R-:W-:-:S07]  /*bcc0*/  MOV R0, UR6 ;  /* 0x0000000600007c02 */ /* 0x002fce0008000f00 */
.L_x_174:
[----:B-1----:R1:W2:Y:S02]  /*bcd0*/  SYNCS.PHASECHK.TRANS64.TRYWAIT P0, [R0+URZ+0xa0], R2 ;  /* 0x0000a002000075a7 */ /* 0x0022a400080011ff */
[----:B--2---:R-:W-:Y:S05]  /*bce0*/  @!P0 NANOSLEEP.SYNCS 0x989680 ;  /* 0x009896800000895d */ /* 0x004fea0003900000 */
[----:B------:R-:W2:Y:S02]  /*bcf0*/  @!P0 SYNCS.PHASECHK.TRANS64 P0, [R0+URZ+0xa0], R2 ;  /* 0x0000a002000085a7 */ /* 0x000ea400080010ff */
[----:B--2---:R-:W-:Y:S05]  /*bd00*/  @!P0 BRA `(.L_x_174) ;  /* 0xfffffffc00f08947 */ /* 0x004fea000383ffff */
[----:B------:R-:W-:Y:S05]  /*bd10*/  BRA `(.L_x_175) ;  /* 0xffffff8800e87947 */ /* 0x000fea000383ffff */
.L_x_84:
[----:B--2---:R2:W4:Y:S02]  /*bd20*/  SYNCS.PHASECHK.TRANS64.TRYWAIT P0, [R0+URZ+0xc0], R2 ;  /* 0x0000c002000075a7 */ /* 0x00452400080011ff */
[----:B----4-:R-:W-:Y:S05]  /*bd30*/  @!P0 NANOSLEEP.SYNCS 0x989680 ;  /* 0x009896800000895d */ /* 0x010fea0003900000 */
[----:B------:R-:W4:Y:S02]  /*bd40*/  @!P0 SYNCS.PHASECHK.TRANS64 P0, [R0+URZ+0xc0], R2 ;  /* 0x0000c002000085a7 */ /* 0x000f2400080010ff */
[----:B----4-:R-:W-:Y:S05]  /*bd50*/  @!P0 BRA `(.L_x_84) ;  /* 0xfffffffc00f08947 */ /* 0x010fea000383ffff */
[----:B------:R-:W-:Y:S05]  /*bd60*/  BRA `(.L_x_176) ;  /* 0xffffff8c00c47947 */ /* 0x000fea000383ffff */
.L_x_97:
[----:B-1----:R1:W3:Y:S02]  /*bd70*/  SYNCS.PHASECHK.TRANS64.TRYWAIT P1, [R0+URZ+0x70], R3 ;  /* 0x00007003000075a7 */ /* 0x0022e400080211ff */
[----:B---3--:R-:W-:Y:S05]  /*bd80*/  @!P1 NANOSLEEP.SYNCS 0x989680 ;  /* 0x009896800000995d */ /* 0x008fea0003900000 */
[----:B------:R-:W3:Y:S02]  /*bd90*/  @!P1 SYNCS.PHASECHK.TRANS64 P1, [R0+URZ+0x70], R3 ;  /* 0x00007003000095a7 */ /* 0x000ee400080210ff */
[----:B---3--:R-:W-:Y:S05]  /*bda0*/  @!P1 BRA `(.L_x_97) ;  /* 0xfffffffc00f09947 */ /* 0x008fea000383ffff */
[----:B------:R-:W-:Y:S05]  /*bdb0*/  BRA `(.L_x_96) ;  /* 0xffffff9c00647947 */ /* 0x000fea000383ffff */
.L_x_99:
[----:B--2---:R2:W3:Y:S02]  /*bdc0*/  SYNCS.PHASECHK.TRANS64.TRYWAIT P0, [R193+URZ+0xe0], R4 ;  /* 0x0000e004c10075a7 */ /* 0x0044e400080011ff */
[----:B---3--:R-:W-:Y:S05]  /*bdd0*/  @!P0 NANOSLEEP.SYNCS 0x989680 ;  /* 0x009896800000895d */ /* 0x008fea0003900000 */
[----:B------:R-:W3:Y:S02]  /*bde0*/  @!P0 SYNCS.PHASECHK.TRANS64 P0, [R193+URZ+0xe0], R4 ;  /* 0x0000e004c10085a7 */ /* 0x000ee400080010ff */
[----:B---3--:R-:W-:Y:S05]  /*bdf0*/  @!P0 BRA `(.L_x_99) ;  /* 0xfffffffc00f08947 */ /* 0x008fea000383ffff */
[----:B------:R-:W-:Y:S05]  /*be00*/  BRA `(.L_x_98) ;  /* 0xffffff9c00c07947 */ /* 0x000fea000383ffff */
.L_x_108:
[----:B--2---:R2:W3:Y:S02]  /*be10*/  SYNCS.PHASECHK.TRANS64.TRYWAIT P0, [R0+URZ+0x70], R4 ;  /* 0x00007004000075a7 */ /* 0x0044e400080011ff */
[----:B---3--:R-:W-:Y:S05]  /*be20*/  @!P0 NANOSLEEP.SYNCS 0x989680 ;  /* 0x009896800000895d */ /* 0x008fea0003900000 */
[----:B------:R-:W3:Y:S02]  /*be30*/  @!P0 SYNCS.PHASECHK.TRANS64 P0, [R0+URZ+0x70], R4 ;  /* 0x00007004000085a7 */ /* 0x000ee400080010ff */
[----:B---3--:R-:W-:Y:S05]  /*be40*/  @!P0 BRA `(.L_x_108) ;  /* 0xfffffffc00f08947 */ /* 0x008fea000383ffff */
[----:B------:R-:W-:Y:S05]  /*be50*/  BRA `(.L_x_107) ;  /* 0xffffffb000cc7947 */ /* 0x000fea000383ffff */
.L_x_117:
[----:B--2---:R2:W3:Y:S02]  /*be60*/  SYNCS.PHASECHK.TRANS64.TRYWAIT P0, [R0+URZ+0x70], R7 ;  /* 0x00007007000075a7 */ /* 0x0044e400080011ff */
[----:B---3--:R-:W-:Y:S05]  /*be70*/  @!P0 NANOSLEEP.SYNCS 0x989680 ;  /* 0x009896800000895d */ /* 0x008fea0003900000 */
[----:B------:R-:W3:Y:S02]  /*be80*/  @!P0 SYNCS.PHASECHK.TRANS64 P0, [R0+URZ+0x70], R7 ;  /* 0x00007007000085a7 */ /* 0x000ee400080010ff */
[----:B---3--:R-:W-:Y:S05]  /*be90*/  @!P0 BRA `(.L_x_117) ;  /* 0xfffffffc00f08947 */ /* 0x008fea000383ffff */
[----:B------:R-:W-:Y:S05]  /*bea0*/  BRA `(.L_x_116) ;  /* 0xffffffc800287947 */ /* 0x000fea000383ffff */
.L_x_126:
[----:B--2---:R2:W3:Y:S02]  /*beb0*/  SYNCS.PHASECHK.TRANS64.TRYWAIT P0, [R0+URZ+0x70], R4 ;  /* 0x00007004000075a7 */ /* 0x0044e400080011ff */
[----:B---3--:R-:W-:Y:S05]  /*bec0*/  @!P0 NANOSLEEP.SYNCS 0x989680 ;  /* 0x009896800000895d */ /* 0x008fea0003900000 */
[----:B------:R-:W3:Y:S02]  /*bed0*/  @!P0 SYNCS.PHASECHK.TRANS64 P0, [R0+URZ+0x70], R4 ;  /* 0x00007004000085a7 */ /* 0x000ee400080010ff */
[----:B---3--:R-:W-:Y:S05]  /*bee0*/  @!P0 BRA `(.L_x_126) ;  /* 0xfffffffc00f08947 */ /* 0x008fea000383ffff */
[----:B------:R-:W-:Y:S05]  /*bef0*/  BRA `(.L_x_125) ;  /* 0xffffffdc00907947 */ /* 0x000fea000383ffff */
        .weak           $__internal_0_$__cuda_sm10x_tcgen05_guardrail_trap_col_being_dealloced_not_returned_by_alloc
        .type           $__internal_0_$__cuda_sm10x_tcgen05_guardrail_trap_col_being_dealloced_not_returned_by_alloc,@function
        .size           $__internal_0_$__cuda_sm10x_tcgen05_guardrail_trap_col_being_dealloced_not_returned_by_alloc,($__internal_1_$__cuda_sm10x_tcgen05_guardrail_trap_phase_invalid_during_alloc - $__internal_0_$__cuda_sm10x_tcgen05_guardrail_trap_col_being_dealloced_not_returned_by_alloc)
$__internal_0_$__cuda_sm10x_tcgen05_guardrail_trap_col_being_dealloced_not_returned_by_alloc:
[----:B------:R-:W-:Y:S05]  /*bf00*/  BPT.TRAP 0x1 ;  /* 0x000000040000795c */ /* 0x000fea0000300000 */
[----:B------:R-:W-:-:S04]  /*bf10*/  HFMA2 R3, -RZ, RZ, 0, 0 ;  /* 0x00000000ff037431 */ /* 0x000fc800000001ff */
[----:B------:R-:W-:Y:S05]  /*bf20*/  RET.REL.NODEC R2 `(_ZN7cutlass13device_kernelINS_4gemm6kernel13GemmUniversalIN4cute5tupleIJiiiiEEENS1_10collective13CollectiveMmaINS1_35MainloopSm100TmaUmmaWarpSpecializedILi7ELi2ELi2ENS5_IJNS4_1CILi1EEESB_SB_EEEEENS5_IJNSA_ILi128EEENSA_ILi256EEENSA_ILi64EEEEEENS_12float_e4m3_tENS5_IJlSB_lEEESI_SJ_NS4_8TiledMMAINS4_8MMA_AtomIJNS4_10MMA_TraitsINS4_19SM100_MMA_F8F6F4_SSEJSI_SI_fSE_SF_NS4_17integral_constantINS4_4UMMA5MajorELSQ_0EEESR_NSO_INSP_7ScaleInELSS_0EEEST_EEEEEENS4_6LayoutISC_NS5_IJNSA_ILi0EEESX_SX_EEEEENS5_IJNS4_10UnderscoreES10_S10_EEEEENS4_13SM90_TMA_LOADENS4_14ComposedLayoutINS4_7SwizzleILi2ELi4ELi3EEENS4_18smem_ptr_flag_bitsILi8EEENSW_INS5_IJNSA_ILi8EEESG_EEENS5_IJSG_SB_EEEEEEEvNS4_8identityES13_S1D_vS1E_EENS_8epilogue10collective18CollectiveEpilogueINS1G_23Sm100TmaWarpSpecializedILi4ELi2ELi64ELb0ELb0EEEJSH_NS5_IJNSW_ISE_SB_EENSW_ISG_SB_EEEEESI_SJ_SI_SJ_NS1G_6fusion15FusionCallbacksIS1K_NS1O_23LinCombPerRowBiasEltActINS1G_6thread4ReLuESI_fSI_SI_fLi16ELNS_15FloatRoundStyleE2EEESH_S1N_JEEENS4_5SM1004TMEM4LOAD26SM100_TMEM_LOAD_32dp32b64xES13_S1D_NS4_39AutoVectorizingCopyWithAssumedAlignmentILi128EEENS4_14SM90_TMA_STOREES1D_S21_S21_EEEvvEEEEvNT_6ParamsE) ;  /* 0xffffff4002347950 */ /* 0x000fea0003c3ffff */
        .weak           $__internal_1_$__cuda_sm10x_tcgen05_guardrail_trap_phase_invalid_during_alloc
        .type           $__internal_1_$__cuda_sm10x_tcgen05_guardrail_trap_phase_invalid_during_alloc,@function
        .size           $__internal_1_$__cuda_sm10x_tcgen05_guardrail_trap_phase_invalid_during_alloc,($__internal_2_$__cuda_sm10x_tcgen05_guardrail_trap_unallocated_columns_being_dealloced - $__internal_1_$__cuda_sm10x_tcgen05_guardrail_trap_phase_invalid_during_alloc)
$__internal_1_$__cuda_sm10x_tcgen05_guardrail_trap_phase_invalid_during_alloc:
[----:B------:R-:W-:Y:S05]  /*bf30*/  BPT.TRAP 0x1 ;  /* 0x000000040000795c */ /* 0x000fea0000300000 */
[----:B------:R-:W-:-:S04]  /*bf40*/  MOV R3, 0x0 ;  /* 0x0000000000037802 */ /* 0x000fc80000000f00 */
[----:B------:R-:W-:Y:S05]  /*bf50*/  RET.REL.NODEC R2 `(_ZN7cutlass13device_kernelINS_4gemm6kernel13GemmUniversalIN4cute5tupleIJiiiiEEENS1_10collective13CollectiveMmaINS1_35MainloopSm100TmaUmmaWarpSpecializedILi7ELi2ELi2ENS5_IJNS4_1CILi1EEESB_SB_EEEEENS5_IJNSA_ILi128EEENSA_ILi256EEENSA_ILi64EEEEEENS_12float_e4m3_tENS5_IJlSB_lEEESI_SJ_NS4_8TiledMMAINS4_8MMA_AtomIJNS4_10MMA_TraitsINS4_19SM100_MMA_F8F6F4_SSEJSI_SI_fSE_SF_NS4_17integral_constantINS4_4UMMA5MajorELSQ_0EEESR_NSO_INSP_7ScaleInELSS_0EEEST_EEEEEENS4_6LayoutISC_NS5_IJNSA_ILi0EEESX_SX_EEEEENS5_IJNS4_10UnderscoreES10_S10_EEEEENS4_13SM90_TMA_LOADENS4_14ComposedLayoutINS4_7SwizzleILi2ELi4ELi3EEENS4_18smem_ptr_flag_bitsILi8EEENSW_INS5_IJNSA_ILi8EEESG_EEENS5_IJSG_SB_EEEEEEEvNS4_8identityES13_S1D_vS1E_EENS_8epilogue10collective18CollectiveEpilogueINS1G_23Sm100TmaWarpSpecializedILi4ELi2ELi64ELb0ELb0EEEJSH_NS5_IJNSW_ISE_SB_EENSW_ISG_SB_EEEEESI_SJ_SI_SJ_NS1G_6fusion15FusionCallbacksIS1K_NS1O_23LinCombPerRowBiasEltActINS1G_6thread4ReLuESI_fSI_SI_fLi16ELNS_15FloatRoundStyleE2EEESH_S1N_JEEENS4_5SM1004TMEM4LOAD26SM100_TMEM_LOAD_32dp32b64xES13_S1D_NS4_39AutoVectorizingCopyWithAssumedAlignmentILi128EEENS4_14SM90_TMA_STOREES1D_S21_S21_EEEvvEEEEvNT_6ParamsE) ;  /* 0xffffff4002287950 */ /* 0x000fea0003c3ffff */
        .weak           $__internal_2_$__cuda_sm10x_tcgen05_guardrail_trap_unallocated_columns_being_dealloced
        .type           $__internal_2_$__cuda_sm10x_tcgen05_guardrail_trap_unallocated_columns_being_dealloced,@function
        .size           $__internal_2_$__cuda_sm10x_tcgen05_guardrail_trap_unallocated_columns_being_dealloced,(.L_x_178 - $__internal_2_$__cuda_sm10x_tcgen05_guardrail_trap_unallocated_columns_being_dealloced)
$__internal_2_$__cuda_sm10x_tcgen05_guardrail_trap_unallocated_columns_being_dealloced:
[----:B------:R-:W-:Y:S05]  /*bf60*/  BPT.TRAP 0x1 ;  /* 0x000000040000795c */ /* 0x000fea0000300000 */
[----:B------:R-:W-:-:S04]  /*bf70*/  HFMA2 R3, -RZ, RZ, 0, 0 ;  /* 0x00000000ff037431 */ /* 0x000fc800000001ff */
[----:B------:R-:W-:Y:S05]  /*bf80*/  RET.REL.NODEC R2 `(_ZN7cutlass13device_kernelINS_4gemm6kernel13GemmUniversalIN4cute5tupleIJiiiiEEENS1_10collective13CollectiveMmaINS1_35MainloopSm100TmaUmmaWarpSpecializedILi7ELi2ELi2ENS5_IJNS4_1CILi1EEESB_SB_EEEEENS5_IJNSA_ILi128EEENSA_ILi256EEENSA_ILi64EEEEEENS_12float_e4m3_tENS5_IJlSB_lEEESI_SJ_NS4_8TiledMMAINS4_8MMA_AtomIJNS4_10MMA_TraitsINS4_19SM100_MMA_F8F6F4_SSEJSI_SI_fSE_SF_NS4_17integral_constantINS4_4UMMA5MajorELSQ_0EEESR_NSO_INSP_7ScaleInELSS_0EEEST_EEEEEENS4_6LayoutISC_NS5_IJNSA_ILi0EEESX_SX_EEEEENS5_IJNS4_10UnderscoreES10_S10_EEEEENS4_13SM90_TMA_LOADENS4_14ComposedLayoutINS4_7SwizzleILi2ELi4ELi3EEENS4_18smem_ptr_flag_bitsILi8EEENSW_INS5_IJNSA_ILi8EEESG_EEENS5_IJSG_SB_EEEEEEEvNS4_8identityES13_S1D_vS1E_EENS_8epilogue10collective18CollectiveEpilogueINS1G_23Sm100TmaWarpSpecializedILi4ELi2ELi64ELb0ELb0EEEJSH_NS5_IJNSW_ISE_SB_EENSW_ISG_SB_EEEEESI_SJ_SI_SJ_NS1G_6fusion15FusionCallbacksIS1K_NS1O_23LinCombPerRowBiasEltActINS1G_6thread4ReLuESI_fSI_SI_fLi16ELNS_15FloatRoundStyleE2EEESH_S1N_JEEENS4_5SM1004TMEM4LOAD26SM100_TMEM_LOAD_32dp32b64xES13_S1D_NS4_39AutoVectorizingCopyWithAssumedAlignmentILi128EEENS4_14SM90_TMA_STOREES1D_S21_S21_EEEvvEEEEvNT_6ParamsE) ;  /* 0xffffff40021c7950 */ /* 0x000fea0003c3ffff */
.L_x_177:
[----:B------:R-:W-:-:S00]  /*bf90*/  BRA `(.L_x_177) ;  /* 0xfffffffc00fc7947 */ /* 0x000fc0000383ffff */
[----:B------:R-:W-:-:S00]  /*bfa0*/  NOP ;  /* 0x0000000000007918 */ /* 0x000fc00000000000 */
        /* <DEDUP_REMOVED lines=13> */
.L_x_178:


//--------------------- .nv.global.init           --------------------------
	.section	.nv.global.init,"aw",@progbits
.nv.global.init:
	.type		$str$27,@object
	.size		$str$27,($str$28 - $str$27)
$str$27:
        /*0000*/ 	.byte	0x28, 0x61, 0x64, 0x64, 0x72, 0x65, 0x73, 0x73, 0x20, 0x26, 0x20, 0x6d, 0x61, 0x73, 0x6b, 0x29
        /*0010*/ 	.byte	0x20, 0x3d, 0x3d, 0x20, 0x30, 0x00
	.type		$str$28,@object
	.size		$str$28,($str$26 - $str$28)
$str$28:
        /*0016*/ 	.byte	0x2f, 0x74, 0x6d, 0x70, 0x2f, 0x63, 0x75, 0x74, 0x6c, 0x61, 0x73, 0x73, 0x5f, 0x73, 0x77, 0x65
        /*0026*/ 	.byte	0x65, 0x70, 0x5f, 0x73, 0x72, 0x63, 0x2f, 0x69, 0x6e, 0x63, 0x6c, 0x75, 0x64, 0x65, 0x2f, 0x63
        /*0036*/ 	.byte	0x75, 0x74, 0x65, 0x2f, 0x70, 0x6f, 0x69, 0x6e, 0x74, 0x65, 0x72, 0x5f, 0x66, 0x6c, 0x61, 0x67
        /*0046*/ 	.byte	0x67, 0x65, 0x64, 0x2e, 0x68, 0x70, 0x70, 0x00
	.type		$str$26,@object
	.size		$str$26,($str$25 - $str$26)
$str$26:
        /*004e*/ 	.byte	0x2f, 0x74, 0x6d, 0x70, 0x2f, 0x63, 0x75, 0x74, 0x6c, 0x61, 0x73, 0x73, 0x5f, 0x73, 0x77, 0x65
        /*005e*/ 	.byte	0x65, 0x70, 0x5f, 0x73, 0x72, 0x63, 0x2f, 0x69, 0x6e, 0x63, 0x6c, 0x75, 0x64, 0x65, 0x2f, 0x63
        /*006e*/ 	.byte	0x75, 0x74, 0x65, 0x2f, 0x61, 0x74, 0x6f, 0x6d, 0x2f, 0x63, 0x6f, 0x70, 0x79, 0x5f, 0x74, 0x72
        /*007e*/ 	.byte	0x61, 0x69, 0x74, 0x73, 0x5f, 0x73, 0x6d, 0x31, 0x30, 0x30, 0x2e, 0x68, 0x70, 0x70, 0x00
	.type		$str$25,@object
	.size		$str$25,(__unnamed_1 - $str$25)
$str$25:
        /*008d*/ 	.byte	0x28, 0x28, 0x75, 0x69, 0x6e, 0x74, 0x33, 0x32, 0x5f, 0x74, 0x28, 0x74, 0x68, 0x72, 0x65, 0x61
        /*009d*/ 	.byte	0x64, 0x49, 0x64, 0x78, 0x2e, 0x78, 0x29, 0x20, 0x2f, 0x20, 0x33, 0x32, 0x29, 0x20, 0x25, 0x20
        /*00ad*/ 	.byte	0x34, 0x29, 0x20, 0x3d, 0x3d, 0x20, 0x28, 0x28, 0x28, 0x74, 0x6d, 0x65, 0x6d, 0x5f, 0x61, 0x64
        /*00bd*/ 	.byte	0x64, 0x72, 0x20, 0x3e, 0x3e, 0x20, 0x31, 0x36, 0x29, 0x20, 0x2f, 0x20, 0x33, 0x32, 0x29, 0x20
        /*00cd*/ 	.byte	0x25, 0x20, 0x34, 0x29, 0x00
	.type		__unnamed_1,@object
	.size		__unnamed_1,(__unnamed_2 - __unnamed_1)
__unnamed_1:
        /*00d2*/ 	.byte	0x61, 0x75, 0x74, 0x6f, 0x20, 0x63, 0x75, 0x74, 0x65, 0x3a, 0x3a, 0x61, 0x73, 0x5f, 0x70, 0x6f
        /* <DEDUP_REMOVED lines=24> */
        /*0262*/ 	.byte	0x43, 0x3c, 0x38, 0x31, 0x39, 0x32, 0x3e, 0x3e, 0x3e, 0x3e, 0x5d, 0x00
	.type		__unnamed_2,@object
	.size		__unnamed_2,(__unnamed_3 - __unnamed_2)
__unnamed_2:
        /* <DEDUP_REMOVED lines=26> */
	.type		__unnamed_3,@object
	.size		__unnamed_3,(.L_3 - __unnamed_3)
__unnamed_3:
        /* <DEDUP_REMOVED lines=42> */
        /*06aa*/ 	.byte	0x3e, 0x3e, 0x3e, 0x3e, 0x5d, 0x00
.L_3:


//--------------------- .nv.shared._ZN7cutlass13device_kernelINS_4gemm6kernel13GemmUniversalIN4cute5tupleIJiiiiEEENS1_10collective13CollectiveMmaINS1_35MainloopSm100TmaUmmaWarpSpecializedILi7ELi2ELi2ENS5_IJNS4_1CILi1EEESB_SB_EEEEENS5_IJNSA_ILi128EEENSA_ILi256EEENSA_ILi64EEEEEENS_12float_e4m3_tENS5_IJlSB_lEEESI_SJ_NS4_8TiledMMAINS4_8MMA_AtomIJNS4_10MMA_TraitsINS4_19SM100_MMA_F8F6F4_SSEJSI_SI_fSE_SF_NS4_17integral_constantINS4_4UMMA5MajorELSQ_0EEESR_NSO_INSP_7ScaleInELSS_0EEEST_EEEEEENS4_6LayoutISC_NS5_IJNSA_ILi0EEESX_SX_EEEEENS5_IJNS4_10UnderscoreES10_S10_EEEEENS4_13SM90_TMA_LOADENS4_14ComposedLayoutINS4_7SwizzleILi2ELi4ELi3EEENS4_18smem_ptr_flag_bitsILi8EEENSW_INS5_IJNSA_ILi8EEESG_EEENS5_IJSG_SB_EEEEEEEvNS4_8identityES13_S1D_vS1E_EENS_8epilogue10collective18CollectiveEpilogueINS1G_23Sm100TmaWarpSpecializedILi4ELi2ELi64ELb0ELb0EEEJSH_NS5_IJNSW_ISE_SB_EENSW_ISG_SB_EEEEESI_SJ_SI_SJ_NS1G_6fusion15FusionCallbacksIS1K_NS1O_23LinCombPerRowBiasEltActINS1G_6thread4ReLuESI_fSI_SI_fLi16ELNS_15FloatRoundStyleE2EEESH_S1N_JEEENS4_5SM1004TMEM4LOAD26SM100_TMEM_LOAD_32dp32b64xES13_S1D_NS4_39AutoVectorizingCopyWithAssumedAlignmentILi128EEENS4_14SM90_TMA_STOREES1D_S21_S21_EEEvvEEEEvNT_6ParamsE --------------------------
	.section	.nv.shared._ZN7cutlass13device_kernelINS_4gemm6kernel13GemmUniversalIN4cute5tupleIJiiiiEEENS1_10collective13CollectiveMmaINS1_35MainloopSm100TmaUmmaWarpSpecializedILi7ELi2ELi2ENS5_IJNS4_1CILi1EEESB_SB_EEEEENS5_IJNSA_ILi128EEENSA_ILi256EEENSA_ILi64EEEEEENS_12float_e4m3_tENS5_IJlSB_lEEESI_SJ_NS4_8TiledMMAINS4_8MMA_AtomIJNS4_10MMA_TraitsINS4_19SM100_MMA_F8F6F4_SSEJSI_SI_fSE_SF_NS4_17integral_constantINS4_4UMMA5MajorELSQ_0EEESR_NSO_INSP_7ScaleInELSS_0EEEST_EEEEEENS4_6LayoutISC_NS5_IJNSA_ILi0EEESX_SX_EEEEENS5_IJNS4_10UnderscoreES10_S10_EEEEENS4_13SM90_TMA_LOADENS4_14ComposedLayoutINS4_7SwizzleILi2ELi4ELi3EEENS4_18smem_ptr_flag_bitsILi8EEENSW_INS5_IJNSA_ILi8EEESG_EEENS5_IJSG_SB_EEEEEEEvNS4_8identityES13_S1D_vS1E_EENS_8epilogue10collective18CollectiveEpilogueINS1G_23Sm100TmaWarpSpecializedILi4ELi2ELi64ELb0ELb0EEEJSH_NS5_IJNSW_ISE_SB_EENSW_ISG_SB_EEEEESI_SJ_SI_SJ_NS1G_6fusion15FusionCallbacksIS1K_NS1O_23LinCombPerRowBiasEltActINS1G_6thread4ReLuESI_fSI_SI_fLi16ELNS_15FloatRoundStyleE2EEESH_S1N_JEEENS4_5SM1004TMEM4LOAD26SM100_TMEM_LOAD_32dp32b64xES13_S1D_NS4_39AutoVectorizingCopyWithAssumedAlignmentILi128EEENS4_14SM90_TMA_STOREES1D_S21_S21_EEEvvEEEEvNT_6ParamsE,"aw",@nobits
	.sectionflags	@""
	.align	16
	.zero		1024


//--------------------- .nv.shared.reserved.0     --------------------------
	.section	.nv.shared.reserved.0,"aw",@nobits
	.weak		__nv_reservedSMEM_offset_0_alias
	.size		__nv_reservedSMEM_offset_0_alias, 0, 64
	.other		__nv_reservedSMEM_offset_0_alias,@"STO_CUDA_RESERVED_SHARED STV_DEFAULT"
__nv_reservedSMEM_offset_0_alias:
	.zero		0
.nv.shared.reserved.0:
	.zero		64
	.weak		__nv_reservedSMEM_tcgen05_partition
	.type		__nv_reservedSMEM_tcgen05_partition,@object
	.size		__nv_reservedSMEM_tcgen05_partition,(.L_0 - __nv_reservedSMEM_tcgen05_partition)
__nv_reservedSMEM_tcgen05_partition:
	.zero		32
.L_0:


//--------------------- .nv.global                --------------------------
	.section	.nv.global,"aw",@nobits
.nv.global:
	.type		_ZN39_INTERNAL_d94889b2_4_k_cu_dbd122ea_25844cute1_E,@object
	.size		_ZN39_INTERNAL_d94889b2_4_k_cu_dbd122ea_25844cute1_E,(_ZN39_INTERNAL_d94889b2_4_k_cu_dbd122ea_25844cuda3std3__45__cpo6cbeginE - _ZN39_INTERNAL_d94889b2_4_k_cu_dbd122ea_25844cute1_E)
_ZN39_INTERNAL_d94889b2_4_k_cu_dbd122ea_25844cute1_E:
	.zero		1
	.type		_ZN39_INTERNAL_d94889b2_4_k_cu_dbd122ea_25844cuda3std3__45__cpo6cbeginE,@object
	.size		_ZN39_INTERNAL_d94889b2_4_k_cu_dbd122ea_25844cuda3std3__45__cpo6cbeginE,(_ZN39_INTERNAL_d94889b2_4_k_cu_dbd122ea_25844cuda3std3__48in_placeE - _ZN39_INTERNAL_d94889b2_4_k_cu_dbd122ea_25844cuda3std3__45__cpo6cbeginE)
_ZN39_INTERNAL_d94889b2_4_k_cu_dbd122ea_25844cuda3std3__45__cpo6cbeginE:
	.zero		1
	.type		_ZN39_INTERNAL_d94889b2_4_k_cu_dbd122ea_25844cuda3std3__48in_placeE,@object
	.size		_ZN39_INTERNAL_d94889b2_4_k_cu_dbd122ea_25844cuda3std3__48in_placeE,(_ZN39_INTERNAL_d94889b2_4_k_cu_dbd122ea_25844cuda3std6ranges3__45__cpo9iter_moveE - _ZN39_INTERNAL_d94889b2_4_k_cu_dbd122ea_25844cuda3std3__48in_placeE)
_ZN39_INTERNAL_d94889b2_4_k_cu_dbd122ea_25844cuda3std3__48in_placeE:
	.zero		1
	.type		_ZN39_INTERNAL_d94889b2_4_k_cu_dbd122ea_25844cuda3std6ranges3__45__cpo9iter_moveE,@object
	.size		_ZN39_INTERNAL_d94889b2_4_k_cu_dbd122ea_25844cuda3std6ranges3__45__cpo9iter_moveE,(_ZN39_INTERNAL_d94889b2_4_k_cu_dbd122ea_25844cuda3std3__45__cpo5beginE - _ZN39_INTERNAL_d94889b2_4_k_cu_dbd122ea_25844cuda3std6ranges3__45__cpo9iter_moveE)
_ZN39_INTERNAL_d94889b2_4_k_cu_dbd122ea_25844cuda3std6ranges3__45__cpo9iter_moveE:
	.zero		1
	.type		_ZN39_INTERNAL_d94889b2_4_k_cu_dbd122ea_25844cuda3std3__45__cpo5beginE,@object
	.size		_ZN39_INTERNAL_d94889b2_4_k_cu_dbd122ea_25844cuda3std3__45__cpo5beginE,(_ZN39_INTERNAL_d94889b2_4_k_cu_dbd122ea_25844cuda3std3__441_GLOBAL__N__d94889b2_4_k_cu_dbd122ea_25846ignoreE - _ZN39_INTERNAL_d94889b2_4_k_cu_dbd122ea_25844cuda3std3__45__cpo5beginE)
_ZN39_INTERNAL_d94889b2_4_k_cu_dbd122ea_25844cuda3std3__45__cpo5beginE:
	.zero		1
	.type		_ZN39_INTERNAL_d94889b2_4_k_cu_dbd122ea_25844cuda3std3__441_GLOBAL__N__d94889b2_4_k_cu_dbd122ea_25846ignoreE,@object
	.size		_ZN39_INTERNAL_d94889b2_4_k_cu_dbd122ea_25844cuda3std3__441_GLOBAL__N__d94889b2_4_k_cu_dbd122ea_25846ignoreE,(_ZN39_INTERNAL_d94889b2_4_k_cu_dbd122ea_25844cute7productE - _ZN39_INTERNAL_d94889b2_4_k_cu_dbd122ea_25844cuda3std3__441_GLOBAL__N__d94889b2_4_k_cu_dbd122ea_25846ignoreE)
_ZN39_INTERNAL_d94889b2_4_k_cu_dbd122ea_25844cuda3std3__441_GLOBAL__N__d94889b2_4_k_cu_dbd122ea_25846ignoreE:
	.zero		1
	.type		_ZN39_INTERNAL_d94889b2_4_k_cu_dbd122ea_25844cute7productE,@object
	.size		_ZN39_INTERNAL_d94889b2_4_k_cu_dbd122ea_25844cute7productE,(_ZN39_INTERNAL_d94889b2_4_k_cu_dbd122ea_25844cuda3std3__45__cpo3endE - _ZN39_INTERNAL_d94889b2_4_k_cu_dbd122ea_25844cute7productE)
_ZN39_INTERNAL_d94889b2_4_k_cu_dbd122ea_25844cute7productE:
	.zero		1
	.type		_ZN39_INTERNAL_d94889b2_4_k_cu_dbd122ea_25844cuda3std3__45__cpo3endE,@object
	.size		_ZN39_INTERNAL_d94889b2_4_k_cu_dbd122ea_25844cuda3std3__45__cpo3endE,(_ZN39_INTERNAL_d94889b2_4_k_cu_dbd122ea_25844cuda3std3__419piecewise_constructE - _ZN39_INTERNAL_d94889b2_4_k_cu_dbd122ea_25844cuda3std3__45__cpo3endE)
_ZN39_INTERNAL_d94889b2_4_k_cu_dbd122ea_25844cuda3std3__45__cpo3endE:
	.zero		1
	.type		_ZN39_INTERNAL_d94889b2_4_k_cu_dbd122ea_25844cuda3std3__419piecewise_constructE,@object
	.size		_ZN39_INTERNAL_d94889b2_4_k_cu_dbd122ea_25844cuda3std3__419piecewise_constructE,(_ZN39_INTERNAL_d94889b2_4_k_cu_dbd122ea_25844cuda3std3__45__cpo4cendE - _ZN39_INTERNAL_d94889b2_4_k_cu_dbd122ea_25844cuda3std3__419piecewise_constructE)
_ZN39_INTERNAL_d94889b2_4_k_cu_dbd122ea_25844cuda3std3__419piecewise_constructE:
	.zero		1
	.type		_ZN39_INTERNAL_d94889b2_4_k_cu_dbd122ea_25844cuda3std3__45__cpo4cendE,@object
	.size		_ZN39_INTERNAL_d94889b2_4_k_cu_dbd122ea_25844cuda3std3__45__cpo4cendE,(_ZN39_INTERNAL_d94889b2_4_k_cu_dbd122ea_25844cuda3std6ranges3__45__cpo4swapE - _ZN39_INTERNAL_d94889b2_4_k_cu_dbd122ea_25844cuda3std3__45__cpo4cendE)
_ZN39_INTERNAL_d94889b2_4_k_cu_dbd122ea_25844cuda3std3__45__cpo4cendE:
	.zero		1
	.type		_ZN39_INTERNAL_d94889b2_4_k_cu_dbd122ea_25844cuda3std6ranges3__45__cpo4swapE,@object
	.size		_ZN39_INTERNAL_d94889b2_4_k_cu_dbd122ea_25844cuda3std6ranges3__45__cpo4swapE,(.L_11 - _ZN39_INTERNAL_d94889b2_4_k_cu_dbd122ea_25844cuda3std6ranges3__45__cpo4swapE)
_ZN39_INTERNAL_d94889b2_4_k_cu_dbd122ea_25844cuda3std6ranges3__45__cpo4swapE:
	.zero		1
.L_11:


//--------------------- .nv.constant0._ZN7cutlass13device_kernelINS_4gemm6kernel13GemmUniversalIN4cute5tupleIJiiiiEEENS1_10collective13CollectiveMmaINS1_35MainloopSm100TmaUmmaWarpSpecializedILi7ELi2ELi2ENS5_IJNS4_1CILi1EEESB_SB_EEEEENS5_IJNSA_ILi128EEENSA_ILi256EEENSA_ILi64EEEEEENS_12float_e4m3_tENS5_IJlSB_lEEESI_SJ_NS4_8TiledMMAINS4_8MMA_AtomIJNS4_10MMA_TraitsINS4_19SM100_MMA_F8F6F4_SSEJSI_SI_fSE_SF_NS4_17integral_constantINS4_4UMMA5MajorELSQ_0EEESR_NSO_INSP_7ScaleInELSS_0EEEST_EEEEEENS4_6LayoutISC_NS5_IJNSA_ILi0EEESX_SX_EEEEENS5_IJNS4_10UnderscoreES10_S10_EEEEENS4_13SM90_TMA_LOADENS4_14ComposedLayoutINS4_7SwizzleILi2ELi4ELi3EEENS4_18smem_ptr_flag_bitsILi8EEENSW_INS5_IJNSA_ILi8EEESG_EEENS5_IJSG_SB_EEEEEEEvNS4_8identityES13_S1D_vS1E_EENS_8epilogue10collective18CollectiveEpilogueINS1G_23Sm100TmaWarpSpecializedILi4ELi2ELi64ELb0ELb0EEEJSH_NS5_IJNSW_ISE_SB_EENSW_ISG_SB_EEEEESI_SJ_SI_SJ_NS1G_6fusion15FusionCallbacksIS1K_NS1O_23LinCombPerRowBiasEltActINS1G_6thread4ReLuESI_fSI_SI_fLi16ELNS_15FloatRoundStyleE2EEESH_S1N_JEEENS4_5SM1004TMEM4LOAD26SM100_TMEM_LOAD_32dp32b64xES13_S1D_NS4_39AutoVectorizingCopyWithAssumedAlignmentILi128EEENS4_14SM90_TMA_STOREES1D_S21_S21_EEEvvEEEEvNT_6ParamsE --------------------------
	.section	.nv.constant0._ZN7cutlass13device_kernelINS_4gemm6kernel13GemmUniversalIN4cute5tupleIJiiiiEEENS1_10collective13CollectiveMmaINS1_35MainloopSm100TmaUmmaWarpSpecializedILi7ELi2ELi2ENS5_IJNS4_1CILi1EEESB_SB_EEEEENS5_IJNSA_ILi128EEENSA_ILi256EEENSA_ILi64EEEEEENS_12float_e4m3_tENS5_IJlSB_lEEESI_SJ_NS4_8TiledMMAINS4_8MMA_AtomIJNS4_10MMA_TraitsINS4_19SM100_MMA_F8F6F4_SSEJSI_SI_fSE_SF_NS4_17integral_constantINS4_4UMMA5MajorELSQ_0EEESR_NSO_INSP_7ScaleInELSS_0EEEST_EEEEEENS4_6LayoutISC_NS5_IJNSA_ILi0EEESX_SX_EEEEENS5_IJNS4_10UnderscoreES10_S10_EEEEENS4_13SM90_TMA_LOADENS4_14ComposedLayoutINS4_7SwizzleILi2ELi4ELi3EEENS4_18smem_ptr_flag_bitsILi8EEENSW_INS5_IJNSA_ILi8EEESG_EEENS5_IJSG_SB_EEEEEEEvNS4_8identityES13_S1D_vS1E_EENS_8epilogue10collective18CollectiveEpilogueINS1G_23Sm100TmaWarpSpecializedILi4ELi2ELi64ELb0ELb0EEEJSH_NS5_IJNSW_ISE_SB_EENSW_ISG_SB_EEEEESI_SJ_SI_SJ_NS1G_6fusion15FusionCallbacksIS1K_NS1O_23LinCombPerRowBiasEltActINS1G_6thread4ReLuESI_fSI_SI_fLi16ELNS_15FloatRoundStyleE2EEESH_S1N_JEEENS4_5SM1004TMEM4LOAD26SM100_TMEM_LOAD_32dp32b64xES13_S1D_NS4_39AutoVectorizingCopyWithAssumedAlignmentILi128EEENS4_14SM90_TMA_STOREES1D_S21_S21_EEEvvEEEEvNT_6ParamsE,"a",@progbits
	.sectionflags	@""
	.align	4
.nv.constant0._ZN7cutlass13device_kernelINS_4gemm6kernel13GemmUniversalIN4cute5tupleIJiiiiEEENS1_10collective13CollectiveMmaINS1_35MainloopSm100TmaUmmaWarpSpecializedILi7ELi2ELi2ENS5_IJNS4_1CILi1EEESB_SB_EEEEENS5_IJNSA_ILi128EEENSA_ILi256EEENSA_ILi64EEEEEENS_12float_e4m3_tENS5_IJlSB_lEEESI_SJ_NS4_8TiledMMAINS4_8MMA_AtomIJNS4_10MMA_TraitsINS4_19SM100_MMA_F8F6F4_SSEJSI_SI_fSE_SF_NS4_17integral_constantINS4_4UMMA5MajorELSQ_0EEESR_NSO_INSP_7ScaleInELSS_0EEEST_EEEEEENS4_6LayoutISC_NS5_IJNSA_ILi0EEESX_SX_EEEEENS5_IJNS4_10UnderscoreES10_S10_EEEEENS4_13SM90_TMA_LOADENS4_14ComposedLayoutINS4_7SwizzleILi2ELi4ELi3EEENS4_18smem_ptr_flag_bitsILi8EEENSW_INS5_IJNSA_ILi8EEESG_EEENS5_IJSG_SB_EEEEEEEvNS4_8identityES13_S1D_vS1E_EENS_8epilogue10collective18CollectiveEpilogueINS1G_23Sm100TmaWarpSpecializedILi4ELi2ELi64ELb0ELb0EEEJSH_NS5_IJNSW_ISE_SB_EENSW_ISG_SB_EEEEESI_SJ_SI_SJ_NS1G_6fusion15FusionCallbacksIS1K_NS1O_23LinCombPerRowBiasEltActINS1G_6thread4ReLuESI_fSI_SI_fLi16ELNS_15FloatRoundStyleE2EEESH_S1N_JEEENS4_5SM1004TMEM4LOAD26SM100_TMEM_LOAD_32dp32b64xES13_S1D_NS4_39AutoVectorizingCopyWithAssumedAlignmentILi128EEENS4_14SM90_TMA_STOREES1D_S21_S21_EEEvvEEEEvNT_6ParamsE:
	.zero		2944


//--------------------- SYMBOLS --------------------------

	.type		.nv.reservedSmem.offset0,@object
	.size		.nv.reservedSmem.offset0,0x4
	.type		.nv.reservedSmem.cap,@object
	.size		.nv.reservedSmem.cap,0x4
	.type		__assertfail,@function
